	.headerflags	@"EF_CUDA_TEXMODE_UNIFIED EF_CUDA_64BIT_ADDRESS EF_CUDA_ACCELERATORS EF_CUDA_SM90 EF_CUDA_VIRTUAL_SM(EF_CUDA_SM90)"
	.elftype	@"ET_EXEC"


//--------------------- .nv.info                  --------------------------
	.section	.nv.info,"",@"SHT_CUDA_INFO"
	.align	4


	//----- nvinfo : EIATTR_REGCOUNT
	.align		4
        /*0000*/ 	.byte	0x04, 0x2f
        /*0002*/ 	.short	(.L_3 - .L_2)
	.align		4
.L_2:
        /*0004*/ 	.word	index@(layer_norm_gated_fwd_kernel)
        /*0008*/ 	.word	0x00000038


	//----- nvinfo : EIATTR_FRAME_SIZE
	.align		4
.L_3:
        /*000c*/ 	.byte	0x04, 0x11
        /*000e*/ 	.short	(.L_5 - .L_4)
	.align		4
.L_4:
        /*0010*/ 	.word	index@(layer_norm_gated_fwd_kernel)
        /*0014*/ 	.word	0x00000000


	//----- nvinfo : EIATTR_MIN_STACK_SIZE
	.align		4
.L_5:
        /*0018*/ 	.byte	0x04, 0x12
        /*001a*/ 	.short	(.L_7 - .L_6)
	.align		4
.L_6:
        /*001c*/ 	.word	index@(layer_norm_gated_fwd_kernel)
        /*0020*/ 	.word	0x00000000
.L_7:


//--------------------- .nv.info.layer_norm_gated_fwd_kernel --------------------------
	.section	.nv.info.layer_norm_gated_fwd_kernel,"",@"SHT_CUDA_INFO"
	.sectionflags	@""
	.align	4


	//----- nvinfo : EIATTR_CUDA_API_VERSION
	.align		4
        /*0000*/ 	.byte	0x04, 0x37
        /*0002*/ 	.short	(.L_9 - .L_8)
.L_8:
        /*0004*/ 	.word	0x00000080


	//----- nvinfo : EIATTR_KPARAM_INFO
	.align		4
.L_9:
        /*0008*/ 	.byte	0x04, 0x17
        /*000a*/ 	.short	(.L_11 - .L_10)
.L_10:
        /*000c*/ 	.word	0x00000000
        /*0010*/ 	.short	0x0007
        /*0012*/ 	.short	0x0030
        /*0014*/ 	.byte	0x00, 0xf4, 0x21, 0x00


	//----- nvinfo : EIATTR_KPARAM_INFO
	.align		4
.L_11:
        /*0018*/ 	.byte	0x04, 0x17
        /*001a*/ 	.short	(.L_13 - .L_12)
.L_12:
        /*001c*/ 	.word	0x00000000
        /*0020*/ 	.short	0x0006
        /*0022*/ 	.short	0x002c
        /*0024*/ 	.byte	0x00, 0xf0, 0x11, 0x00


	//----- nvinfo : EIATTR_KPARAM_INFO
	.align		4
.L_13:
        /*0028*/ 	.byte	0x04, 0x17
        /*002a*/ 	.short	(.L_15 - .L_14)
.L_14:
        /*002c*/ 	.word	0x00000000
        /*0030*/ 	.short	0x0005
        /*0032*/ 	.short	0x0028
        /*0034*/ 	.byte	0x00, 0xf0, 0x11, 0x00


	//----- nvinfo : EIATTR_KPARAM_INFO
	.align		4
.L_15:
        /*0038*/ 	.byte	0x04, 0x17
        /*003a*/ 	.short	(.L_17 - .L_16)
.L_16:
        /*003c*/ 	.word	0x00000000
        /*0040*/ 	.short	0x0004
        /*0042*/ 	.short	0x0020
        /*0044*/ 	.byte	0x00, 0xf4, 0x21, 0x00


	//----- nvinfo : EIATTR_KPARAM_INFO
	.align		4
.L_17:
        /*0048*/ 	.byte	0x04, 0x17
        /*004a*/ 	.short	(.L_19 - .L_18)
.L_18:
        /*004c*/ 	.word	0x00000000
        /*0050*/ 	.short	0x0003
        /*0052*/ 	.short	0x0018
        /*0054*/ 	.byte	0x00, 0xf4, 0x21, 0x00


	//----- nvinfo : EIATTR_KPARAM_INFO
	.align		4
.L_19:
        /*0058*/ 	.byte	0x04, 0x17
        /*005a*/ 	.short	(.L_21 - .L_20)
.L_20:
        /*005c*/ 	.word	0x00000000
        /*0060*/ 	.short	0x0002
        /*0062*/ 	.short	0x0010
        /*0064*/ 	.byte	0x00, 0xf4, 0x21, 0x00


	//----- nvinfo : EIATTR_KPARAM_INFO
	.align		4
.L_21:
        /*0068*/ 	.byte	0x04, 0x17
        /*006a*/ 	.short	(.L_23 - .L_22)
.L_22:
        /*006c*/ 	.word	0x00000000
        /*0070*/ 	.short	0x0001
        /*0072*/ 	.short	0x0008
        /*0074*/ 	.byte	0x00, 0xf4, 0x21, 0x00


	//----- nvinfo : EIATTR_KPARAM_INFO
	.align		4
.L_23:
        /*0078*/ 	.byte	0x04, 0x17
        /*007a*/ 	.short	(.L_25 - .L_24)
.L_24:
        /*007c*/ 	.word	0x00000000
        /*0080*/ 	.short	0x0000
        /*0082*/ 	.short	0x0000
        /*0084*/ 	.byte	0x00, 0xf4, 0x21, 0x00


	//----- nvinfo : EIATTR_SPARSE_MMA_MASK
	.align		4
.L_25:
        /*0088*/ 	.byte	0x03, 0x50
        /*008a*/ 	.short	0x0000


	//----- nvinfo : EIATTR_MAXREG_COUNT
	.align		4
        /*008c*/ 	.byte	0x03, 0x1b
        /*008e*/ 	.short	0x00ff


	//----- nvinfo : EIATTR_COOP_GROUP_MASK_REGIDS
	.align		4
        /*0090*/ 	.byte	0x04, 0x29
        /*0092*/ 	.short	(.L_27 - .L_26)


	//   ....[0]....
.L_26:
        /*0094*/ 	.word	0xffffffff


	//   ....[1]....
        /*0098*/ 	.word	0xffffffff


	//   ....[2]....
        /*009c*/ 	.word	0xffffffff


	//   ....[3]....
        /*00a0*/ 	.word	0xffffffff


	//   ....[4]....
        /*00a4*/ 	.word	0xffffffff


	//   ....[5]....
        /*00a8*/ 	.word	0xffffffff


	//   ....[6]....
        /*00ac*/ 	.word	0xffffffff


	//   ....[7]....
        /*00b0*/ 	.word	0xffffffff


	//   ....[8]....
        /*00b4*/ 	.word	0xffffffff


	//   ....[9]....
        /*00b8*/ 	.word	0xffffffff


	//   ....[10]....
        /*00bc*/ 	.word	0xffffffff


	//   ....[11]....
        /*00c0*/ 	.word	0xffffffff


	//   ....[12]....
        /*00c4*/ 	.word	0xffffffff


	//   ....[13]....
        /*00c8*/ 	.word	0xffffffff


	//   ....[14]....
        /*00cc*/ 	.word	0xffffffff


	//   ....[15]....
        /*00d0*/ 	.word	0xffffffff


	//----- nvinfo : EIATTR_COOP_GROUP_INSTR_OFFSETS
	.align		4
.L_27:
        /*00d4*/ 	.byte	0x04, 0x28
        /*00d6*/ 	.short	(.L_29 - .L_28)


	//   ....[0]....
.L_28:
        /*00d8*/ 	.word	0x000005e0


	//   ....[1]....
        /*00dc*/ 	.word	0x00000700


	//   ....[2]....
        /*00e0*/ 	.word	0x00000750


	//   ....[3]....
        /*00e4*/ 	.word	0x00000780


	//   ....[4]....
        /*00e8*/ 	.word	0x00000800


	//   ....[5]....
        /*00ec*/ 	.word	0x00000870


	//   ....[6]....
        /*00f0*/ 	.word	0x00000880


	//   ....[7]....
        /*00f4*/ 	.word	0x000008a0


	//   ....[8]....
        /*00f8*/ 	.word	0x000008e0


	//   ....[9]....
        /*00fc*/ 	.word	0x00000910


	//   ....[10]....
        /*0100*/ 	.word	0x00000980


	//   ....[11]....
        /*0104*/ 	.word	0x00000a70


	//   ....[12]....
        /*0108*/ 	.word	0x00000e20


	//   ....[13]....
        /*010c*/ 	.word	0x00000ec0


	//   ....[14]....
        /*0110*/ 	.word	0x00000ee0


	//   ....[15]....
        /*0114*/ 	.word	0x00000f00


	//----- nvinfo : EIATTR_EXIT_INSTR_OFFSETS
	.align		4
.L_29:
        /*0118*/ 	.byte	0x04, 0x1c
        /*011a*/ 	.short	(.L_31 - .L_30)


	//   ....[0]....
.L_30:
        /*011c*/ 	.word	0x00003660


	//   ....[1]....
        /*0120*/ 	.word	0x00003680


	//----- nvinfo : EIATTR_REQNTID
	.align		4
.L_31:
        /*0124*/ 	.byte	0x04, 0x10
        /*0126*/ 	.short	(.L_33 - .L_32)
.L_32:
        /*0128*/ 	.word	0x00000080
        /*012c*/ 	.word	0x00000001
        /*0130*/ 	.word	0x00000001


	//----- nvinfo : EIATTR_CBANK_PARAM_SIZE
	.align		4
.L_33:
        /*0134*/ 	.byte	0x03, 0x19
        /*0136*/ 	.short	0x0038


	//----- nvinfo : EIATTR_PARAM_CBANK
	.align		4
        /*0138*/ 	.byte	0x04, 0x0a
        /*013a*/ 	.short	(.L_35 - .L_34)
	.align		4
.L_34:
        /*013c*/ 	.word	index@(.nv.constant0.layer_norm_gated_fwd_kernel)
        /*0140*/ 	.short	0x0210
        /*0142*/ 	.short	0x0038


	//----- nvinfo : EIATTR_SW_WAR
	.align		4
.L_35:
        /*0144*/ 	.byte	0x04, 0x36
        /*0146*/ 	.short	(.L_37 - .L_36)
.L_36:
        /*0148*/ 	.word	0x00000008
.L_37:


//--------------------- .nv.callgraph             --------------------------
	.section	.nv.callgraph,"",@"SHT_CUDA_CALLGRAPH"
	.align	4
	.sectionentsize	8
	.align		4
        /*0000*/ 	.word	0x00000000
	.align		4
        /*0004*/ 	.word	0xffffffff
	.align		4
        /*0008*/ 	.word	0x00000000
	.align		4
        /*000c*/ 	.word	0xfffffffe
	.align		4
        /*0010*/ 	.word	0x00000000
	.align		4
        /*0014*/ 	.word	0xfffffffd
	.align		4
        /*0018*/ 	.word	0x00000000
	.align		4
        /*001c*/ 	.word	0xfffffffc


//--------------------- .nv.constant4             --------------------------
	.section	.nv.constant4,"a",@progbits
	.align	8
	.align		8
.nv.constant4:
        /*0000*/ 	.dword	_$_str
	.align		8
        /*0008*/ 	.dword	_$_str_$_2


//--------------------- .text.layer_norm_gated_fwd_kernel --------------------------
	.section	.text.layer_norm_gated_fwd_kernel,"ax",@progbits
	.sectionflags	@"SHF_BARRIERS=1"
	.align	128
        .global         layer_norm_gated_fwd_kernel
        .type           layer_norm_gated_fwd_kernel,@function
        .size           layer_norm_gated_fwd_kernel,(.L_x_1 - layer_norm_gated_fwd_kernel)
        .other          layer_norm_gated_fwd_kernel,@"STO_CUDA_ENTRY STV_DEFAULT"
layer_norm_gated_fwd_kernel:
.text.layer_norm_gated_fwd_kernel:
[----:B------:R-:W0:Y:S01]  /*0000*/  LDC R1, c[0x0][0x28] ;  /* 0x00000a00ff017b82 */ /* 0x000e220000000800 */
[----:B------:R-:W1:Y:S01]  /*0010*/  S2R R0, SR_TID.X ;  /* 0x0000000000007919 */ /* 0x000e620000002100 */
[----:B------:R-:W-:Y:S01]  /*0020*/  ULDC UR5, c[0x0][0x23c] ;  /* 0x00008f0000057ab9 */ /* 0x000fe20000000800 */
[----:B------:R-:W-:Y:S01]  /*0030*/  ULDC.64 UR8, c[0x0][0x210] ;  /* 0x0000840000087ab9 */ /* 0x000fe20000000a00 */
[----:B------:R-:W-:Y:S01]  /*0040*/  USHF.R.S32.HI UR4, URZ, 0x1f, UR5 ;  /* 0x0000001f3f047899 */ /* 0x000fe20008011405 */
[----:B------:R-:W2:Y:S01]  /*0050*/  S2R R45, SR_CTAID.X ;  /* 0x00000000002d7919 */ /* 0x000ea20000002500 */
[----:B------:R-:W-:Y:S02]  /*0060*/  CS2R R16, SRZ ;  /* 0x0000000000107805 */ /* 0x000fe4000001ff00 */
[----:B------:R-:W-:Y:S01]  /*0070*/  CS2R R18, SRZ ;  /* 0x0000000000127805 */ /* 0x000fe2000001ff00 */
[----:B------:R-:W-:Y:S01]  /*0080*/  ULDC.64 UR6, c[0x0][0x208] ;  /* 0x0000820000067ab9 */ /* 0x000fe20000000a00 */
[----:B-1----:R-:W-:-:S02]  /*0090*/  SHF.R.U32.HI R34, RZ, 0x4, R0 ;  /* 0x00000004ff227819 */ /* 0x002fc40000011600 */
[----:B------:R-:W-:Y:S02]  /*00a0*/  SHF.L.U32 R10, R0, 0x3, RZ ;  /* 0x00000003000a7819 */ /* 0x000fe400000006ff */
[----:B--2---:R-:W-:Y:S02]  /*00b0*/  SHF.L.U32 R45, R45, 0x5, RZ ;  /* 0x000000052d2d7819 */ /* 0x004fe400000006ff */
[----:B------:R-:W-:Y:S02]  /*00c0*/  SGXT.U32 R34, R34, 0x3 ;  /* 0x000000032222781a */ /* 0x000fe40000000000 */
[----:B------:R-:W-:Y:S02]  /*00d0*/  LOP3.LUT R10, R10, 0x78, RZ, 0xc0, !PT ;  /* 0x000000780a0a7812 */ /* 0x000fe400078ec0ff */
[----:B------:R-:W-:Y:S02]  /*00e0*/  LOP3.LUT R2, R34, R45, RZ, 0xfc, !PT ;  /* 0x0000002d22027212 */ /* 0x000fe400078efcff */
[----:B------:R-:W-:Y:S01]  /*00f0*/  SHF.R.S32.HI R11, RZ, 0x1f, R45 ;  /* 0x0000001fff0b7819 */ /* 0x000fe2000001142d */
[----:B------:R-:W-:Y:S01]  /*0100*/  IMAD.WIDE.U32 R12, R10, 0x2, RZ ;  /* 0x000000020a0c7825 */ /* 0x000fe200078e00ff */
[----:B------:R-:W-:-:S02]  /*0110*/  ISETP.GT.AND P3, PT, R45, -0x1, PT ;  /* 0xffffffff2d00780c */ /* 0x000fc40003f64270 */
[C---:B------:R-:W-:Y:S02]  /*0120*/  SHF.L.U32 R3, R2.reuse, 0x8, RZ ;  /* 0x0000000802037819 */ /* 0x040fe400000006ff */
[C---:B------:R-:W-:Y:S02]  /*0130*/  ISETP.LT.U32.AND P2, PT, R2.reuse, UR5, PT ;  /* 0x0000000502007c0c */ /* 0x040fe4000bf41070 */
[----:B------:R-:W-:Y:S02]  /*0140*/  SHF.L.U64.HI R9, R2, 0x8, R11 ;  /* 0x0000000802097819 */ /* 0x000fe4000001020b */
[----:B------:R-:W-:Y:S02]  /*0150*/  LOP3.LUT R2, R3, R12, RZ, 0xfc, !PT ;  /* 0x0000000c03027212 */ /* 0x000fe400078efcff */
[----:B------:R-:W-:Y:S02]  /*0160*/  ISETP.LT.AND.EX P2, PT, R11, UR4, P3, P2 ;  /* 0x000000040b007c0c */ /* 0x000fe40009f41320 */
[----:B------:R-:W-:-:S02]  /*0170*/  LOP3.LUT R9, R9, R13, RZ, 0xfc, !PT ;  /* 0x0000000d09097212 */ /* 0x000fc400078efcff */
[----:B------:R-:W-:-:S04]  /*0180*/  IADD3 R6, P0, R2, UR8, RZ ;  /* 0x0000000802067c10 */ /* 0x000fc8000ff1e0ff */
[----:B------:R-:W-:-:S05]  /*0190*/  IADD3.X R7, R9, UR9, RZ, P0, !PT ;  /* 0x0000000909077c10 */ /* 0x000fca00087fe4ff */
[----:B------:R1:W2:Y:S01]  /*01a0*/  @P2 LDG.E.128 R16, desc[UR6][R6.64] ;  /* 0x0000000606102981 */ /* 0x0002a2000c1e1d00 */
[----:B------:R-:W-:Y:S02]  /*01b0*/  LOP3.LUT R4, R45, 0x8, R34, 0xfe, !PT ;  /* 0x000000082d047812 */ /* 0x000fe400078efe22 */
[----:B------:R-:W-:Y:S02]  /*01c0*/  CS2R R20, SRZ ;  /* 0x0000000000147805 */ /* 0x000fe4000001ff00 */
[----:B------:R-:W-:Y:S02]  /*01d0*/  CS2R R22, SRZ ;  /* 0x0000000000167805 */ /* 0x000fe4000001ff00 */
[C---:B------:R-:W-:Y:S02]  /*01e0*/  SHF.L.U32 R3, R4.reuse, 0x8, RZ ;  /* 0x0000000804037819 */ /* 0x040fe400000006ff */
[C---:B------:R-:W-:Y:S02]  /*01f0*/  ISETP.LT.U32.AND P0, PT, R4.reuse, UR5, PT ;  /* 0x0000000504007c0c */ /* 0x040fe4000bf01070 */
[----:B------:R-:W-:-:S02]  /*0200*/  SHF.L.U64.HI R5, R4, 0x8, R11 ;  /* 0x0000000804057819 */ /* 0x000fc4000001020b */
[----:B------:R-:W-:Y:S02]  /*0210*/  LOP3.LUT R8, R3, R12, RZ, 0xfc, !PT ;  /* 0x0000000c03087212 */ /* 0x000fe400078efcff */
[----:B------:R-:W-:Y:S02]  /*0220*/  ISETP.LT.AND.EX P0, PT, R11, UR4, P3, P0 ;  /* 0x000000040b007c0c */ /* 0x000fe40009f01300 */
[----:B------:R-:W-:Y:S02]  /*0230*/  LOP3.LUT R5, R5, R13, RZ, 0xfc, !PT ;  /* 0x0000000d05057212 */ /* 0x000fe400078efcff */
[----:B------:R-:W-:-:S04]  /*0240*/  IADD3 R14, P1, R8, UR8, RZ ;  /* 0x00000008080e7c10 */ /* 0x000fc8000ff3e0ff */
[----:B------:R-:W-:-:S05]  /*0250*/  IADD3.X R15, R5, UR9, RZ, P1, !PT ;  /* 0x00000009050f7c10 */ /* 0x000fca0008ffe4ff */
[----:B------:R3:W4:Y:S01]  /*0260*/  @P0 LDG.E.128 R20, desc[UR6][R14.64] ;  /* 0x000000060e140981 */ /* 0x000722000c1e1d00 */
[----:B------:R-:W-:Y:S02]  /*0270*/  LOP3.LUT R4, R45, 0x10, R34, 0xfe, !PT ;  /* 0x000000102d047812 */ /* 0x000fe400078efe22 */
[----:B------:R-:W-:Y:S02]  /*0280*/  CS2R R24, SRZ ;  /* 0x0000000000187805 */ /* 0x000fe4000001ff00 */
[----:B------:R-:W-:Y:S02]  /*0290*/  CS2R R26, SRZ ;  /* 0x00000000001a7805 */ /* 0x000fe4000001ff00 */
[C---:B------:R-:W-:Y:S02]  /*02a0*/  SHF.L.U32 R3, R4.reuse, 0x8, RZ ;  /* 0x0000000804037819 */ /* 0x040fe400000006ff */
[C---:B------:R-:W-:Y:S02]  /*02b0*/  ISETP.LT.U32.AND P1, PT, R4.reuse, UR5, PT ;  /* 0x0000000504007c0c */ /* 0x040fe4000bf21070 */
[----:B-1----:R-:W-:-:S02]  /*02c0*/  SHF.L.U64.HI R7, R4, 0x8, R11 ;  /* 0x0000000804077819 */ /* 0x002fc4000001020b */
[----:B------:R-:W-:Y:S02]  /*02d0*/  LOP3.LUT R4, R3, R12, RZ, 0xfc, !PT ;  /* 0x0000000c03047212 */ /* 0x000fe400078efcff */
[----:B------:R-:W-:Y:S02]  /*02e0*/  ISETP.LT.AND.EX P1, PT, R11, UR4, P3, P1 ;  /* 0x000000040b007c0c */ /* 0x000fe40009f21310 */
[----:B------:R-:W-:Y:S02]  /*02f0*/  LOP3.LUT R6, R7, R13, RZ, 0xfc, !PT ;  /* 0x0000000d07067212 */ /* 0x000fe400078efcff */
[----:B------:R-:W-:-:S04]  /*0300*/  IADD3 R28, P4, R4, UR8, RZ ;  /* 0x00000008041c7c10 */ /* 0x000fc8000ff9e0ff */
[----:B------:R-:W-:-:S05]  /*0310*/  IADD3.X R29, R6, UR9, RZ, P4, !PT ;  /* 0x00000009061d7c10 */ /* 0x000fca000a7fe4ff */
[----:B------:R1:W5:Y:S01]  /*0320*/  @P1 LDG.E.128 R24, desc[UR6][R28.64] ;  /* 0x000000061c181981 */ /* 0x000362000c1e1d00 */
[----:B---3--:R-:W-:-:S04]  /*0330*/  LOP3.LUT R14, R45, 0x18, R34, 0xfe, !PT ;  /* 0x000000182d0e7812 */ /* 0x008fc800078efe22 */
[C---:B------:R-:W-:Y:S02]  /*0340*/  SHF.L.U32 R7, R14.reuse, 0x8, RZ ;  /* 0x000000080e077819 */ /* 0x040fe400000006ff */
[C---:B------:R-:W-:Y:S02]  /*0350*/  ISETP.LT.U32.AND P4, PT, R14.reuse, UR5, PT ;  /* 0x000000050e007c0c */ /* 0x040fe4000bf81070 */
[----:B------:R-:W-:Y:S02]  /*0360*/  SHF.L.U64.HI R3, R14, 0x8, R11 ;  /* 0x000000080e037819 */ /* 0x000fe4000001020b */
[----:B------:R-:W-:Y:S02]  /*0370*/  CS2R R14, SRZ ;  /* 0x00000000000e7805 */ /* 0x000fe4000001ff00 */
[----:B------:R-:W-:Y:S02]  /*0380*/  LOP3.LUT R7, R7, R12, RZ, 0xfc, !PT ;  /* 0x0000000c07077212 */ /* 0x000fe400078efcff */
[----:B------:R-:W-:-:S02]  /*0390*/  ISETP.LT.AND.EX P3, PT, R11, UR4, P3, P4 ;  /* 0x000000040b007c0c */ /* 0x000fc40009f61340 */
[----:B------:R-:W-:Y:S02]  /*03a0*/  LOP3.LUT R3, R3, R13, RZ, 0xfc, !PT ;  /* 0x0000000d03037212 */ /* 0x000fe400078efcff */
[----:B------:R-:W-:Y:S02]  /*03b0*/  CS2R R12, SRZ ;  /* 0x00000000000c7805 */ /* 0x000fe4000001ff00 */
[----:B------:R-:W-:-:S04]  /*03c0*/  IADD3 R32, P4, R7, UR8, RZ ;  /* 0x0000000807207c10 */ /* 0x000fc8000ff9e0ff */
[----:B------:R-:W-:Y:S01]  /*03d0*/  IADD3.X R33, R3, UR9, RZ, P4, !PT ;  /* 0x0000000903217c10 */ /* 0x000fe2000a7fe4ff */
[----:B------:R-:W-:-:S04]  /*03e0*/  ULDC.64 UR8, c[0x0][0x230] ;  /* 0x00008c0000087ab9 */ /* 0x000fc80000000a00 */
[----:B------:R3:W5:Y:S01]  /*03f0*/  @P3 LDG.E.128 R12, desc[UR6][R32.64] ;  /* 0x00000006200c3981 */ /* 0x000762000c1e1d00 */
[C---:B--2---:R-:W-:Y:S02]  /*0400*/  PRMT R30, R16.reuse, 0x7632, R30 ;  /* 0x00007632101e7816 */ /* 0x044fe4000000001e */
[----:B------:R-:W-:Y:S02]  /*0410*/  SHF.L.U32 R16, R16, 0x10, RZ ;  /* 0x0000001010107819 */ /* 0x000fe400000006ff */
[----:B------:R-:W-:Y:S02]  /*0420*/  SHF.L.U32 R30, R30, 0x10, RZ ;  /* 0x000000101e1e7819 */ /* 0x000fe400000006ff */
[C---:B------:R-:W-:Y:S02]  /*0430*/  PRMT R40, R17.reuse, 0x7632, R40 ;  /* 0x0000763211287816 */ /* 0x040fe40000000028 */
[----:B------:R-:W-:Y:S01]  /*0440*/  SHF.L.U32 R44, R17, 0x10, RZ ;  /* 0x00000010112c7819 */ /* 0x000fe200000006ff */
[----:B-1----:R-:W-:Y:S01]  /*0450*/  FMUL R29, R30, R30 ;  /* 0x0000001e1e1d7220 */ /* 0x002fe20000400000 */
[----:B------:R-:W-:-:S02]  /*0460*/  SHF.L.U32 R40, R40, 0x10, RZ ;  /* 0x0000001028287819 */ /* 0x000fc400000006ff */
[----:B------:R-:W-:Y:S01]  /*0470*/  PRMT R37, R18, 0x7632, R37 ;  /* 0x0000763212257816 */ /* 0x000fe20000000025 */
[----:B------:R-:W-:Y:S01]  /*0480*/  FFMA R29, R16, R16, R29 ;  /* 0x00000010101d7223 */ /* 0x000fe2000000001d */
[----:B------:R-:W-:Y:S02]  /*0490*/  SHF.L.U32 R43, R18, 0x10, RZ ;  /* 0x00000010122b7819 */ /* 0x000fe400000006ff */
[----:B------:R-:W-:Y:S01]  /*04a0*/  SHF.L.U32 R37, R37, 0x10, RZ ;  /* 0x0000001025257819 */ /* 0x000fe200000006ff */
[----:B------:R-:W-:Y:S01]  /*04b0*/  FFMA R29, R44, R44, R29 ;  /* 0x0000002c2c1d7223 */ /* 0x000fe2000000001d */
[C---:B------:R-:W-:Y:S02]  /*04c0*/  PRMT R46, R19.reuse, 0x7632, R46 ;  /* 0x00007632132e7816 */ /* 0x040fe4000000002e */
[----:B------:R-:W-:Y:S01]  /*04d0*/  SHF.L.U32 R47, R19, 0x10, RZ ;  /* 0x00000010132f7819 */ /* 0x000fe200000006ff */
[----:B------:R-:W-:Y:S01]  /*04e0*/  FFMA R18, R40, R40, R29 ;  /* 0x0000002828127223 */ /* 0x000fe2000000001d */
[----:B------:R-:W-:-:S03]  /*04f0*/  SHF.L.U32 R46, R46, 0x10, RZ ;  /* 0x000000102e2e7819 */ /* 0x000fc600000006ff */
[----:B------:R-:W-:Y:S01]  /*0500*/  FFMA R18, R43, R43, R18 ;  /* 0x0000002b2b127223 */ /* 0x000fe20000000012 */
[C---:B----4-:R-:W-:Y:S02]  /*0510*/  PRMT R39, R20.reuse, 0x7632, R39 ;  /* 0x0000763214277816 */ /* 0x050fe40000000027 */
[----:B------:R-:W-:Y:S01]  /*0520*/  SHF.L.U32 R19, R20, 0x10, RZ ;  /* 0x0000001014137819 */ /* 0x000fe200000006ff */
[----:B------:R-:W-:Y:S01]  /*0530*/  FFMA R18, R37, R37, R18 ;  /* 0x0000002525127223 */ /* 0x000fe20000000012 */
[----:B------:R-:W-:Y:S02]  /*0540*/  SHF.L.U32 R39, R39, 0x10, RZ ;  /* 0x0000001027277819 */ /* 0x000fe400000006ff */
[----:B------:R-:W-:Y:S01]  /*0550*/  PRMT R41, R21, 0x7632, R41 ;  /* 0x0000763215297816 */ /* 0x000fe20000000029 */
[----:B------:R-:W-:Y:S01]  /*0560*/  FFMA R17, R47, R47, R18 ;  /* 0x0000002f2f117223 */ /* 0x000fe20000000012 */
[----:B---3--:R-:W-:Y:S01]  /*0570*/  SHF.L.U32 R33, R21, 0x10, RZ ;  /* 0x0000001015217819 */ /* 0x008fe200000006ff */
[----:B------:R-:W-:Y:S01]  /*0580*/  FMUL R18, R39, R39 ;  /* 0x0000002727127220 */ /* 0x000fe20000400000 */
[----:B------:R-:W-:Y:S01]  /*0590*/  SHF.L.U32 R41, R41, 0x10, RZ ;  /* 0x0000001029297819 */ /* 0x000fe200000006ff */
[----:B------:R-:W-:Y:S01]  /*05a0*/  FFMA R17, R46, R46, R17 ;  /* 0x0000002e2e117223 */ /* 0x000fe20000000011 */
[C---:B------:R-:W-:Y:S01]  /*05b0*/  PRMT R38, R22.reuse, 0x7632, R38 ;  /* 0x0000763216267816 */ /* 0x040fe20000000026 */
[----:B------:R-:W-:Y:S01]  /*05c0*/  FFMA R18, R19, R19, R18 ;  /* 0x0000001313127223 */ /* 0x000fe20000000012 */
[----:B------:R-:W-:-:S02]  /*05d0*/  SHF.L.U32 R35, R22, 0x10, RZ ;  /* 0x0000001016237819 */ /* 0x000fc400000006ff */
[----:B------:R-:W1:Y:S01]  /*05e0*/  SHFL.BFLY PT, R28, R17, 0x8, 0x1f ;  /* 0x0d001f00111c7f89 */ /* 0x000e6200000e0000 */
[----:B------:R-:W-:Y:S01]  /*05f0*/  FFMA R18, R33, R33, R18 ;  /* 0x0000002121127223 */ /* 0x000fe20000000012 */
[----:B------:R-:W-:Y:S02]  /*0600*/  SHF.L.U32 R38, R38, 0x10, RZ ;  /* 0x0000001026267819 */ /* 0x000fe400000006ff */
[----:B------:R-:W-:Y:S01]  /*0610*/  PRMT R36, R23, 0x7632, R36 ;  /* 0x0000763217247816 */ /* 0x000fe20000000024 */
[----:B------:R-:W-:Y:S01]  /*0620*/  FFMA R18, R41, R41, R18 ;  /* 0x0000002929127223 */ /* 0x000fe20000000012 */
[----:B------:R-:W-:Y:S02]  /*0630*/  SHF.L.U32 R42, R23, 0x10, RZ ;  /* 0x00000010172a7819 */ /* 0x000fe400000006ff */
[----:B------:R-:W-:Y:S02]  /*0640*/  SHF.L.U32 R36, R36, 0x10, RZ ;  /* 0x0000001024247819 */ /* 0x000fe400000006ff */
[----:B-----5:R-:W-:-:S02]  /*0650*/  PRMT R31, R24, 0x7632, R31 ;  /* 0x00007632181f7816 */ /* 0x020fc4000000001f */
[----:B------:R-:W-:Y:S02]  /*0660*/  SHF.L.U32 R49, R24, 0x10, RZ ;  /* 0x0000001018317819 */ /* 0x000fe400000006ff */
[----:B------:R-:W-:Y:S02]  /*0670*/  SHF.L.U32 R31, R31, 0x10, RZ ;  /* 0x000000101f1f7819 */ /* 0x000fe400000006ff */
[----:B------:R-:W-:Y:S02]  /*0680*/  PRMT R20, R25, 0x7632, R20 ;  /* 0x0000763219147816 */ /* 0x000fe40000000014 */
[----:B------:R-:W-:Y:S01]  /*0690*/  PRMT R29, R27, 0x7632, R29 ;  /* 0x000076321b1d7816 */ /* 0x000fe2000000001d */
[----:B------:R-:W-:Y:S01]  /*06a0*/  FMUL R22, R31, R31 ;  /* 0x0000001f1f167220 */ /* 0x000fe20000400000 */
[----:B------:R-:W-:Y:S02]  /*06b0*/  SHF.L.U32 R20, R20, 0x10, RZ ;  /* 0x0000001014147819 */ /* 0x000fe400000006ff */
[----:B------:R-:W-:Y:S01]  /*06c0*/  SHF.L.U32 R29, R29, 0x10, RZ ;  /* 0x000000101d1d7819 */ /* 0x000fe200000006ff */
[----:B------:R-:W-:Y:S01]  /*06d0*/  FFMA R23, R49, R49, R22 ;  /* 0x0000003131177223 */ /* 0x000fe20000000016 */
[----:B-1----:R-:W-:Y:S01]  /*06e0*/  FADD R28, R17, R28 ;  /* 0x0000001c111c7221 */ /* 0x002fe20000000000 */
[----:B------:R-:W-:-:S04]  /*06f0*/  FFMA R17, R35, R35, R18 ;  /* 0x0000002323117223 */ /* 0x000fc80000000012 */
[----:B------:R-:W1:Y:S01]  /*0700*/  SHFL.BFLY PT, R21, R28, 0x4, 0x1f ;  /* 0x0c801f001c157f89 */ /* 0x000e6200000e0000 */
[----:B------:R-:W-:-:S04]  /*0710*/  FFMA R17, R38, R38, R17 ;  /* 0x0000002626117223 */ /* 0x000fc80000000011 */
[----:B------:R-:W-:Y:S01]  /*0720*/  FFMA R17, R42, R42, R17 ;  /* 0x0000002a2a117223 */ /* 0x000fe20000000011 */
[----:B------:R-:W-:-:S03]  /*0730*/  SHF.L.U32 R52, R14, 0x10, RZ ;  /* 0x000000100e347819 */ /* 0x000fc600000006ff */
[----:B------:R-:W-:-:S05]  /*0740*/  FFMA R17, R36, R36, R17 ;  /* 0x0000002424117223 */ /* 0x000fca0000000011 */
[----:B------:R-:W2:Y:S01]  /*0750*/  SHFL.BFLY PT, R32, R17, 0x8, 0x1f ;  /* 0x0d001f0011207f89 */ /* 0x000ea200000e0000 */
[----:B-1----:R-:W-:Y:S01]  /*0760*/  FADD R18, R28, R21 ;  /* 0x000000151c127221 */ /* 0x002fe20000000000 */
[----:B------:R-:W-:-:S04]  /*0770*/  SHF.L.U32 R28, R25, 0x10, RZ ;  /* 0x00000010191c7819 */ /* 0x000fc800000006ff */
[----:B------:R-:W1:Y:S01]  /*0780*/  SHFL.BFLY PT, R21, R18, 0x2, 0x1f ;  /* 0x0c401f0012157f89 */ /* 0x000e6200000e0000 */
[--C-:B------:R-:W-:Y:S01]  /*0790*/  FFMA R25, R28, R28, R23.reuse ;  /* 0x0000001c1c197223 */ /* 0x100fe20000000017 */
[----:B------:R-:W-:-:S03]  /*07a0*/  PRMT R23, R26, 0x7632, R23 ;  /* 0x000076321a177816 */ /* 0x000fc60000000017 */
[----:B------:R-:W-:Y:S01]  /*07b0*/  FFMA R24, R20, R20, R25 ;  /* 0x0000001414187223 */ /* 0x000fe20000000019 */
[----:B------:R-:W-:Y:S01]  /*07c0*/  SHF.L.U32 R23, R23, 0x10, RZ ;  /* 0x0000001017177819 */ /* 0x000fe200000006ff */
[----:B--2---:R-:W-:Y:S01]  /*07d0*/  FADD R22, R17, R32 ;  /* 0x0000002011167221 */ /* 0x004fe20000000000 */
[----:B------:R-:W-:Y:S02]  /*07e0*/  SHF.L.U32 R17, R26, 0x10, RZ ;  /* 0x000000101a117819 */ /* 0x000fe400000006ff */
[----:B------:R-:W-:Y:S02]  /*07f0*/  SHF.L.U32 R32, R27, 0x10, RZ ;  /* 0x000000101b207819 */ /* 0x000fe400000006ff */
[----:B------:R-:W2:Y:S01]  /*0800*/  SHFL.BFLY PT, R25, R22, 0x4, 0x1f ;  /* 0x0c801f0016197f89 */ /* 0x000ea200000e0000 */
[----:B------:R-:W-:-:S04]  /*0810*/  FFMA R24, R17, R17, R24 ;  /* 0x0000001111187223 */ /* 0x000fc80000000018 */
[----:B------:R-:W-:Y:S01]  /*0820*/  FFMA R27, R23, R23, R24 ;  /* 0x00000017171b7223 */ /* 0x000fe20000000018 */
[----:B-1----:R-:W-:-:S03]  /*0830*/  FADD R21, R18, R21 ;  /* 0x0000001512157221 */ /* 0x002fc60000000000 */
[----:B------:R-:W-:Y:S02]  /*0840*/  FFMA R18, R32, R32, R27 ;  /* 0x0000002020127223 */ /* 0x000fe4000000001b */
[----:B------:R-:W1:Y:S02]  /*0850*/  LDC R27, c[0x0][0x238] ;  /* 0x00008e00ff1b7b82 */ /* 0x000e640000000800 */
[----:B------:R-:W-:Y:S01]  /*0860*/  FFMA R18, R29, R29, R18 ;  /* 0x0000001d1d127223 */ /* 0x000fe20000000012 */
[----:B------:R-:W3:Y:S04]  /*0870*/  SHFL.BFLY PT, R24, R21, 0x1, 0x1f ;  /* 0x0c201f0015187f89 */ /* 0x000ee800000e0000 */
[----:B------:R-:W4:Y:S01]  /*0880*/  SHFL.BFLY PT, R51, R18, 0x8, 0x1f ;  /* 0x0d001f0012337f89 */ /* 0x000f2200000e0000 */
[----:B--2---:R-:W-:-:S05]  /*0890*/  FADD R25, R22, R25 ;  /* 0x0000001916197221 */ /* 0x004fca0000000000 */
[----:B------:R-:W2:Y:S01]  /*08a0*/  SHFL.BFLY PT, R22, R25, 0x2, 0x1f ;  /* 0x0c401f0019167f89 */ /* 0x000ea200000e0000 */
[----:B---3--:R-:W-:Y:S01]  /*08b0*/  FADD R24, R21, R24 ;  /* 0x0000001815187221 */ /* 0x008fe20000000000 */
[----:B----4-:R-:W-:-:S03]  /*08c0*/  FADD R26, R18, R51 ;  /* 0x00000033121a7221 */ /* 0x010fc60000000000 */
[----:B-1----:R-:W-:Y:S02]  /*08d0*/  FFMA R48, R24, 0.0078125, R27 ;  /* 0x3c00000018307823 */ /* 0x002fe4000000001b */
[----:B------:R-:W1:Y:S02]  /*08e0*/  SHFL.BFLY PT, R53, R26, 0x4, 0x1f ;  /* 0x0c801f001a357f89 */ /* 0x000e6400000e0000 */
[----:B------:R3:W4:Y:S01]  /*08f0*/  MUFU.SQRT R50, R48 ;  /* 0x0000003000327308 */ /* 0x0007220000002000 */
[----:B--2---:R-:W-:-:S05]  /*0900*/  FADD R22, R25, R22 ;  /* 0x0000001619167221 */ /* 0x004fca0000000000 */
[----:B------:R-:W2:Y:S01]  /*0910*/  SHFL.BFLY PT, R51, R22, 0x1, 0x1f ;  /* 0x0c201f0016337f89 */ /* 0x000ea200000e0000 */
[----:B---3--:R-:W-:-:S04]  /*0920*/  PRMT R48, R12, 0x7632, R48 ;  /* 0x000076320c307816 */ /* 0x008fc80000000030 */
[----:B------:R-:W-:Y:S02]  /*0930*/  SHF.L.U32 R48, R48, 0x10, RZ ;  /* 0x0000001030307819 */ /* 0x000fe400000006ff */
[C---:B----4-:R-:W-:Y:S02]  /*0940*/  FSETP.GT.AND P4, PT, |R50|.reuse, 8.50705917302346158658e+37, PT ;  /* 0x7e8000003200780b */ /* 0x050fe40003f84200 */
[----:B------:R-:W-:Y:S01]  /*0950*/  FSETP.GEU.AND P5, PT, |R50|, 1.175494350822287508e-38, PT ;  /* 0x008000003200780b */ /* 0x000fe20003fae200 */
[----:B-1----:R-:W-:Y:S01]  /*0960*/  FADD R21, R26, R53 ;  /* 0x000000351a157221 */ /* 0x002fe20000000000 */
[----:B------:R-:W-:-:S04]  /*0970*/  HFMA2.MMA R26, -RZ, RZ, 1.625, 0 ;  /* 0x3e800000ff1a7435 */ /* 0x000fc800000001ff */
[----:B------:R-:W1:Y:S05]  /*0980*/  SHFL.BFLY PT, R18, R21, 0x2, 0x1f ;  /* 0x0c401f0015127f89 */ /* 0x000e6a00000e0000 */
[----:B------:R-:W-:Y:S01]  /*0990*/  @P4 FMUL R50, R50, 0.25 ;  /* 0x3e80000032324820 */ /* 0x000fe20000400000 */
[----:B--2---:R-:W-:Y:S01]  /*09a0*/  FADD R24, R22, R51 ;  /* 0x0000003316187221 */ /* 0x004fe20000000000 */
[----:B------:R-:W-:Y:S02]  /*09b0*/  FSEL R22, R26, 1, P4 ;  /* 0x3f8000001a167808 */ /* 0x000fe40002000000 */
[----:B------:R-:W-:Y:S01]  /*09c0*/  @!P5 FMUL R50, R50, 16777216 ;  /* 0x4b8000003232d820 */ /* 0x000fe20000400000 */
[----:B------:R-:W-:Y:S01]  /*09d0*/  FFMA R24, R24, 0.0078125, R27 ;  /* 0x3c00000018187823 */ /* 0x000fe2000000001b */
[----:B------:R-:W-:Y:S01]  /*09e0*/  LOP3.LUT P4, RZ, R0, 0x60, RZ, 0xc0, !PT ;  /* 0x0000006000ff7812 */ /* 0x000fe2000788c0ff */
[----:B------:R-:W-:Y:S01]  /*09f0*/  @!P5 FMUL R22, R22, 16777216 ;  /* 0x4b8000001616d820 */ /* 0x000fe20000400000 */
[----:B------:R2:W3:Y:S08]  /*0a00*/  MUFU.RCP R53, R50 ;  /* 0x0000003200357308 */ /* 0x0004f00000001000 */
[----:B------:R-:W4:Y:S01]  /*0a10*/  MUFU.SQRT R24, R24 ;  /* 0x0000001800187308 */ /* 0x000f220000002000 */
[----:B--2---:R-:W-:Y:S01]  /*0a20*/  PRMT R50, R13, 0x7632, R50 ;  /* 0x000076320d327816 */ /* 0x004fe20000000032 */
[----:B-1----:R-:W-:Y:S01]  /*0a30*/  FADD R18, R21, R18 ;  /* 0x0000001215127221 */ /* 0x002fe20000000000 */
[----:B------:R-:W-:-:S02]  /*0a40*/  LOP3.LUT R21, R45, 0x1f, R0, 0xf8, !PT ;  /* 0x0000001f2d157812 */ /* 0x000fc400078ef800 */
[----:B------:R-:W-:Y:S02]  /*0a50*/  SHF.L.U32 R50, R50, 0x10, RZ ;  /* 0x0000001032327819 */ /* 0x000fe400000006ff */
[----:B------:R-:W-:Y:S01]  /*0a60*/  ISETP.LT.U32.AND P6, PT, R21, UR5, PT ;  /* 0x0000000515007c0c */ /* 0x000fe2000bfc1070 */
[----:B------:R-:W1:Y:S01]  /*0a70*/  SHFL.BFLY PT, R25, R18, 0x1, 0x1f ;  /* 0x0c201f0012197f89 */ /* 0x000e6200000e0000 */
[----:B------:R-:W2:Y:S01]  /*0a80*/  S2UR UR5, SR_CgaCtaId ;  /* 0x00000000000579c3 */ /* 0x000ea20000008800 */
[----:B---3--:R-:W-:Y:S01]  /*0a90*/  FMUL R53, R53, R22 ;  /* 0x0000001635357220 */ /* 0x008fe20000400000 */
[----:B------:R-:W-:Y:S01]  /*0aa0*/  ISETP.LT.AND.EX P4, PT, R11, UR4, !P4, P6 ;  /* 0x000000040b007c0c */ /* 0x000fe2000e781360 */
[----:B------:R-:W-:Y:S02]  /*0ab0*/  UMOV UR4, 0x400 ;  /* 0x0000040000047882 */ /* 0x000fe40000000000 */
[-C--:B------:R-:W-:Y:S01]  /*0ac0*/  FMUL R46, R46, R53.reuse ;  /* 0x000000352e2e7220 */ /* 0x080fe20000400000 */
[C---:B----4-:R-:W-:Y:S01]  /*0ad0*/  FSETP.GT.AND P5, PT, |R24|.reuse, 8.50705917302346158658e+37, PT ;  /* 0x7e8000001800780b */ /* 0x050fe20003fa4200 */
[-C--:B------:R-:W-:Y:S01]  /*0ae0*/  FMUL R47, R47, R53.reuse ;  /* 0x000000352f2f7220 */ /* 0x080fe20000400000 */
[----:B------:R-:W-:Y:S01]  /*0af0*/  FSETP.GEU.AND P6, PT, |R24|, 1.175494350822287508e-38, PT ;  /* 0x008000001800780b */ /* 0x000fe20003fce200 */
[-C--:B------:R-:W-:Y:S01]  /*0b00*/  FMUL R37, R37, R53.reuse ;  /* 0x0000003525257220 */ /* 0x080fe20000400000 */
[----:B------:R-:W-:Y:S01]  /*0b10*/  ISETP.GT.AND P4, PT, R45, -0x1, P4 ;  /* 0xffffffff2d00780c */ /* 0x000fe20002784270 */
[-C--:B------:R-:W-:Y:S01]  /*0b20*/  FMUL R45, R16, R53.reuse ;  /* 0x00000035102d7220 */ /* 0x080fe20000400000 */
[----:B------:R-:W-:Y:S01]  /*0b30*/  SHF.L.U32 R16, R15, 0x10, RZ ;  /* 0x000000100f107819 */ /* 0x000fe200000006ff */
[-C--:B------:R-:W-:Y:S01]  /*0b40*/  FMUL R43, R43, R53.reuse ;  /* 0x000000352b2b7220 */ /* 0x080fe20000400000 */
[-C--:B------:R-:W-:Y:S01]  /*0b50*/  FMUL R40, R40, R53.reuse ;  /* 0x0000003528287220 */ /* 0x080fe20000400000 */
[----:B------:R-:W-:-:S04]  /*0b60*/  FMUL R44, R44, R53 ;  /* 0x000000352c2c7220 */ /* 0x000fc80000400000 */
[----:B------:R-:W-:-:S04]  /*0b70*/  @P5 FMUL R24, R24, 0.25 ;  /* 0x3e80000018185820 */ /* 0x000fc80000400000 */
[----:B------:R-:W-:Y:S01]  /*0b80*/  @!P6 FMUL R24, R24, 16777216 ;  /* 0x4b8000001818e820 */ /* 0x000fe20000400000 */
[----:B-1----:R-:W-:Y:S01]  /*0b90*/  FADD R22, R18, R25 ;  /* 0x0000001912167221 */ /* 0x002fe20000000000 */
[----:B------:R-:W-:Y:S01]  /*0ba0*/  FSEL R18, R26, 1, P5 ;  /* 0x3f8000001a127808 */ /* 0x000fe20002800000 */
[----:B--2---:R-:W-:Y:S02]  /*0bb0*/  ULEA UR4, UR5, UR4, 0x18 ;  /* 0x0000000405047291 */ /* 0x004fe4000f8ec03f */
[----:B------:R-:W-:Y:S01]  /*0bc0*/  FFMA R22, R22, 0.0078125, R27 ;  /* 0x3c00000016167823 */ /* 0x000fe2000000001b */
[----:B------:R-:W1:Y:S01]  /*0bd0*/  MUFU.RCP R24, R24 ;  /* 0x0000001800187308 */ /* 0x000e620000001000 */
[----:B------:R-:W-:Y:S02]  /*0be0*/  @!P6 FMUL R18, R18, 16777216 ;  /* 0x4b8000001212e820 */ /* 0x000fe40000400000 */
[----:B------:R-:W-:-:S05]  /*0bf0*/  LEA R25, R34, UR4, 0x2 ;  /* 0x0000000422197c11 */ /* 0x000fca000f8e10ff */
[----:B------:R2:W3:Y:S01]  /*0c00*/  MUFU.SQRT R51, R22 ;  /* 0x0000001600337308 */ /* 0x0004e20000002000 */
[----:B------:R-:W-:Y:S01]  /*0c10*/  STS [R25], R53 ;  /* 0x0000003519007388 */ /* 0x000fe20000000800 */
[----:B-1----:R-:W-:Y:S01]  /*0c20*/  FMUL R18, R24, R18 ;  /* 0x0000001218127220 */ /* 0x002fe20000400000 */
[----:B------:R-:W-:Y:S01]  /*0c30*/  PRMT R24, R14, 0x7632, R24 ;  /* 0x000076320e187816 */ /* 0x000fe20000000018 */
[----:B--2---:R-:W-:Y:S01]  /*0c40*/  FMUL R22, R30, R53 ;  /* 0x000000351e167220 */ /* 0x004fe20000400000 */
[----:B------:R-:W-:Y:S01]  /*0c50*/  PRMT R30, R15, 0x7632, R30 ;  /* 0x000076320f1e7816 */ /* 0x000fe2000000001e */
[----:B------:R-:W-:Y:S01]  /*0c60*/  FMUL R34, R19, R18 ;  /* 0x0000001213227220 */ /* 0x000fe20000400000 */
[----:B------:R-:W-:Y:S01]  /*0c70*/  SHF.L.U32 R19, R12, 0x10, RZ ;  /* 0x000000100c137819 */ /* 0x000fe200000006ff */
[----:B------:R-:W-:Y:S01]  /*0c80*/  FMUL R12, R48, R48 ;  /* 0x00000030300c7220 */ /* 0x000fe20000400000 */
[----:B------:R1:W-:Y:S01]  /*0c90*/  STS [R25+0x20], R18 ;  /* 0x0000201219007388 */ /* 0x0003e20000000800 */
[-C--:B------:R-:W-:Y:S01]  /*0ca0*/  FMUL R39, R39, R18.reuse ;  /* 0x0000001227277220 */ /* 0x080fe20000400000 */
[-C--:B------:R-:W-:Y:S01]  /*0cb0*/  FMUL R33, R33, R18.reuse ;  /* 0x0000001221217220 */ /* 0x080fe20000400000 */
[-C--:B------:R-:W-:Y:S01]  /*0cc0*/  FMUL R41, R41, R18.reuse ;  /* 0x0000001229297220 */ /* 0x080fe20000400000 */
[-C--:B------:R-:W-:Y:S01]  /*0cd0*/  FMUL R35, R35, R18.reuse ;  /* 0x0000001223237220 */ /* 0x080fe20000400000 */
[-C--:B------:R-:W-:Y:S01]  /*0ce0*/  FMUL R38, R38, R18.reuse ;  /* 0x0000001226267220 */ /* 0x080fe20000400000 */
[-C--:B------:R-:W-:Y:S01]  /*0cf0*/  FMUL R42, R42, R18.reuse ;  /* 0x000000122a2a7220 */ /* 0x080fe20000400000 */
[----:B------:R-:W-:Y:S01]  /*0d00*/  FMUL R36, R36, R18 ;  /* 0x0000001224247220 */ /* 0x000fe20000400000 */
[----:B------:R-:W-:-:S02]  /*0d10*/  SHF.L.U32 R24, R24, 0x10, RZ ;  /* 0x0000001018187819 */ /* 0x000fc400000006ff */
[----:B-1----:R-:W-:Y:S01]  /*0d20*/  SHF.L.U32 R18, R13, 0x10, RZ ;  /* 0x000000100d127819 */ /* 0x002fe200000006ff */
[----:B------:R-:W-:Y:S01]  /*0d30*/  FFMA R13, R19, R19, R12 ;  /* 0x00000013130d7223 */ /* 0x000fe2000000000c */
[C---:B---3--:R-:W-:Y:S02]  /*0d40*/  FSETP.GT.AND P5, PT, |R51|.reuse, 8.50705917302346158658e+37, PT ;  /* 0x7e8000003300780b */ /* 0x048fe40003fa4200 */
[----:B------:R-:W-:Y:S01]  /*0d50*/  SHF.L.U32 R30, R30, 0x10, RZ ;  /* 0x000000101e1e7819 */ /* 0x000fe200000006ff */
[----:B------:R-:W-:Y:S01]  /*0d60*/  FFMA R13, R18, R18, R13 ;  /* 0x00000012120d7223 */ /* 0x000fe2000000000d */
[----:B------:R-:W-:Y:S02]  /*0d70*/  FSETP.GEU.AND P6, PT, |R51|, 1.175494350822287508e-38, PT ;  /* 0x008000003300780b */ /* 0x000fe40003fce200 */
[----:B------:R-:W-:Y:S01]  /*0d80*/  FSEL R15, R26, 1, P5 ;  /* 0x3f8000001a0f7808 */ /* 0x000fe20002800000 */
[----:B------:R-:W-:-:S04]  /*0d90*/  FFMA R13, R50, R50, R13 ;  /* 0x00000032320d7223 */ /* 0x000fc8000000000d */
[----:B------:R-:W-:Y:S02]  /*0da0*/  FFMA R13, R52, R52, R13 ;  /* 0x00000034340d7223 */ /* 0x000fe4000000000d */
[----:B------:R-:W-:Y:S02]  /*0db0*/  @P5 FMUL R51, R51, 0.25 ;  /* 0x3e80000033335820 */ /* 0x000fe40000400000 */
[----:B------:R-:W-:Y:S02]  /*0dc0*/  FFMA R13, R24, R24, R13 ;  /* 0x00000018180d7223 */ /* 0x000fe4000000000d */
[----:B------:R-:W-:Y:S01]  /*0dd0*/  @!P6 FMUL R51, R51, 16777216 ;  /* 0x4b8000003333e820 */ /* 0x000fe20000400000 */
[----:B------:R-:W-:Y:S01]  /*0de0*/  @!P6 FMUL R15, R15, 16777216 ;  /* 0x4b8000000f0fe820 */ /* 0x000fe20000400000 */
[----:B------:R-:W-:Y:S02]  /*0df0*/  FFMA R13, R16, R16, R13 ;  /* 0x00000010100d7223 */ /* 0x000fe4000000000d */
[----:B------:R-:W1:Y:S02]  /*0e00*/  MUFU.RCP R14, R51 ;  /* 0x00000033000e7308 */ /* 0x000e640000001000 */
[----:B------:R-:W-:-:S05]  /*0e10*/  FFMA R13, R30, R30, R13 ;  /* 0x0000001e1e0d7223 */ /* 0x000fca000000000d */
[----:B------:R-:W2:Y:S01]  /*0e20*/  SHFL.BFLY PT, R12, R13, 0x8, 0x1f ;  /* 0x0d001f000d0c7f89 */ /* 0x000ea200000e0000 */
[----:B-1----:R-:W-:-:S04]  /*0e30*/  FMUL R14, R14, R15 ;  /* 0x0000000f0e0e7220 */ /* 0x002fc80000400000 */
[-C--:B------:R-:W-:Y:S01]  /*0e40*/  FMUL R31, R31, R14.reuse ;  /* 0x0000000e1f1f7220 */ /* 0x080fe20000400000 */
[----:B------:R-:W-:Y:S01]  /*0e50*/  STS [R25+0x40], R14 ;  /* 0x0000400e19007388 */ /* 0x000fe20000000800 */
[-C--:B------:R-:W-:Y:S01]  /*0e60*/  FMUL R28, R28, R14.reuse ;  /* 0x0000000e1c1c7220 */ /* 0x080fe20000400000 */
[-C--:B------:R-:W-:Y:S01]  /*0e70*/  FMUL R20, R20, R14.reuse ;  /* 0x0000000e14147220 */ /* 0x080fe20000400000 */
[-C--:B------:R-:W-:Y:S01]  /*0e80*/  FMUL R23, R23, R14.reuse ;  /* 0x0000000e17177220 */ /* 0x080fe20000400000 */
[-C--:B------:R-:W-:Y:S01]  /*0e90*/  FMUL R32, R32, R14.reuse ;  /* 0x0000000e20207220 */ /* 0x080fe20000400000 */
[----:B------:R-:W-:Y:S01]  /*0ea0*/  FMUL R29, R29, R14 ;  /* 0x0000000e1d1d7220 */ /* 0x000fe20000400000 */
[----:B--2---:R-:W-:-:S05]  /*0eb0*/  FADD R12, R13, R12 ;  /* 0x0000000c0d0c7221 */ /* 0x004fca0000000000 */
[----:B------:R-:W1:Y:S02]  /*0ec0*/  SHFL.BFLY PT, R15, R12, 0x4, 0x1f ;  /* 0x0c801f000c0f7f89 */ /* 0x000e6400000e0000 */
[----:B-1----:R-:W-:-:S05]  /*0ed0*/  FADD R15, R12, R15 ;  /* 0x0000000f0c0f7221 */ /* 0x002fca0000000000 */
[----:B------:R-:W1:Y:S02]  /*0ee0*/  SHFL.BFLY PT, R51, R15, 0x2, 0x1f ;  /* 0x0c401f000f337f89 */ /* 0x000e6400000e0000 */
[----:B-1----:R-:W-:-:S05]  /*0ef0*/  FADD R51, R15, R51 ;  /* 0x000000330f337221 */ /* 0x002fca0000000000 */
[----:B------:R-:W1:Y:S02]  /*0f00*/  SHFL.BFLY PT, R53, R51, 0x1, 0x1f ;  /* 0x0c201f0033357f89 */ /* 0x000e6400000e0000 */
[----:B-1----:R-:W-:-:S04]  /*0f10*/  FADD R53, R51, R53 ;  /* 0x0000003533357221 */ /* 0x002fc80000000000 */
[----:B------:R-:W-:Y:S01]  /*0f20*/  FFMA R53, R53, 0.0078125, R27 ;  /* 0x3c00000035357823 */ /* 0x000fe2000000001b */
[----:B------:R-:W-:-:S03]  /*0f30*/  FMUL R27, R17, R14 ;  /* 0x0000000e111b7220 */ /* 0x000fc60000400000 */
[----:B------:R-:W1:Y:S02]  /*0f40*/  MUFU.SQRT R13, R53 ;  /* 0x00000035000d7308 */ /* 0x000e640000002000 */
[C---:B-1----:R-:W-:Y:S02]  /*0f50*/  FSETP.GT.AND P5, PT, |R13|.reuse, 8.50705917302346158658e+37, PT ;  /* 0x7e8000000d00780b */ /* 0x042fe40003fa4200 */
[----:B------:R-:W-:Y:S02]  /*0f60*/  FSETP.GEU.AND P6, PT, |R13|, 1.175494350822287508e-38, PT ;  /* 0x008000000d00780b */ /* 0x000fe40003fce200 */
[----:B------:R-:W-:Y:S01]  /*0f70*/  FSEL R12, R26, 1, P5 ;  /* 0x3f8000001a0c7808 */ /* 0x000fe20002800000 */
[----:B------:R-:W-:Y:S01]  /*0f80*/  FMUL R26, R49, R14 ;  /* 0x0000000e311a7220 */ /* 0x000fe20000400000 */
[----:B------:R-:W-:-:S07]  /*0f90*/  LOP3.LUT R49, R0, 0x7f, RZ, 0xc0, !PT ;  /* 0x0000007f00317812 */ /* 0x000fce00078ec0ff */
[----:B------:R-:W-:Y:S01]  /*0fa0*/  @P5 FMUL R13, R13, 0.25 ;  /* 0x3e8000000d0d5820 */ /* 0x000fe20000400000 */
[----:B------:R-:W-:Y:S01]  /*0fb0*/  LEA R14, P5, R21, UR8, 0x2 ;  /* 0x00000008150e7c11 */ /* 0x000fe2000f8a10ff */
[----:B------:R-:W-:Y:S02]  /*0fc0*/  @!P6 FMUL R12, R12, 16777216 ;  /* 0x4b8000000c0ce820 */ /* 0x000fe40000400000 */
[----:B------:R-:W-:Y:S01]  /*0fd0*/  @!P6 FMUL R13, R13, 16777216 ;  /* 0x4b8000000d0de820 */ /* 0x000fe20000400000 */
[----:B------:R-:W-:-:S05]  /*0fe0*/  LEA.HI.X R15, R21, UR9, R11, 0x2, P5 ;  /* 0x00000009150f7c11 */ /* 0x000fca000a8f140b */
[----:B------:R-:W1:Y:S02]  /*0ff0*/  MUFU.RCP R13, R13 ;  /* 0x0000000d000d7308 */ /* 0x000e640000001000 */
[----:B-1----:R-:W-:Y:S01]  /*1000*/  FMUL R17, R13, R12 ;  /* 0x0000000c0d117220 */ /* 0x002fe20000400000 */
[----:B------:R-:W-:-:S04]  /*1010*/  LOP3.LUT R12, R0, 0x1f, RZ, 0xc0, !PT ;  /* 0x0000001f000c7812 */ /* 0x000fc800078ec0ff */
[----:B------:R-:W-:Y:S01]  /*1020*/  STS [R25+0x60], R17 ;  /* 0x0000601119007388 */ /* 0x000fe20000000800 */
[----:B------:R-:W-:Y:S02]  /*1030*/  LEA R51, R12, UR4, 0x2 ;  /* 0x000000040c337c11 */ /* 0x000fe4000f8e10ff */
[----:B------:R-:W1:Y:S08]  /*1040*/  LDC.64 R12, c[0x0][0x228] ;  /* 0x00008a00ff0c7b82 */ /* 0x000e700000000a00 */
[----:B------:R-:W-:Y:S01]  /*1050*/  BAR.SYNC.DEFER_BLOCKING 0x0 ;  /* 0x0000000000007b1d */ /* 0x000fe20000010000 */
[----:B-1----:R-:W-:-:S05]  /*1060*/  IMAD.WIDE.U32 R12, R49, 0x2, R12 ;  /* 0x00000002310c7825 */ /* 0x002fca00078e000c */
[----:B------:R-:W1:Y:S04]  /*1070*/  LDS R51, [R51] ;  /* 0x0000000033337984 */ /* 0x000e680000000800 */
[----:B-1----:R1:W-:Y:S04]  /*1080*/  @P4 STG.E desc[UR6][R14.64], R51 ;  /* 0x000000330e004986 */ /* 0x0023e8000c101906 */
[----:B------:R2:W3:Y:S01]  /*1090*/  LDG.E.U16 R53, desc[UR6][R12.64] ;  /* 0x000000060c357981 */ /* 0x0004e2000c1e1500 */
[----:B------:R-:W-:Y:S01]  /*10a0*/  LEA R49, R49, UR4, 0x1 ;  /* 0x0000000431317c11 */ /* 0x000fe2000f8e08ff */
[-C--:B------:R-:W-:Y:S01]  /*10b0*/  FMUL R11, R19, R17.reuse ;  /* 0x00000011130b7220 */ /* 0x080fe20000400000 */
[-C--:B------:R-:W-:Y:S01]  /*10c0*/  FMUL R25, R16, R17.reuse ;  /* 0x0000001110197220 */ /* 0x080fe20000400000 */
[----:B------:R-:W-:Y:S01]  /*10d0*/  BAR.SYNC.DEFER_BLOCKING 0x0 ;  /* 0x0000000000007b1d */ /* 0x000fe20000010000 */
[-C--:B------:R-:W-:Y:S01]  /*10e0*/  FMUL R21, R50, R17.reuse ;  /* 0x0000001132157220 */ /* 0x080fe20000400000 */
[-C--:B------:R-:W-:Y:S01]  /*10f0*/  FMUL R48, R48, R17.reuse ;  /* 0x0000001130307220 */ /* 0x080fe20000400000 */
[-C--:B------:R-:W-:Y:S01]  /*1100*/  FMUL R0, R52, R17.reuse ;  /* 0x0000001134007220 */ /* 0x080fe20000400000 */
[-C--:B------:R-:W-:Y:S01]  /*1110*/  FMUL R24, R24, R17.reuse ;  /* 0x0000001118187220 */ /* 0x080fe20000400000 */
[-C--:B------:R-:W-:Y:S01]  /*1120*/  FMUL R30, R30, R17.reuse ;  /* 0x000000111e1e7220 */ /* 0x080fe20000400000 */
[----:B--2---:R-:W-:Y:S01]  /*1130*/  LEA R12, R10, UR4, 0x1 ;  /* 0x000000040a0c7c11 */ /* 0x004fe2000f8e08ff */
[----:B------:R-:W-:Y:S01]  /*1140*/  FMUL R10, R18, R17 ;  /* 0x00000011120a7220 */ /* 0x000fe20000400000 */
[----:B------:R-:W-:-:S02]  /*1150*/  ULDC.64 UR4, c[0x0][0x218] ;  /* 0x0000860000047ab9 */ /* 0x000fc40000000a00 */
[----:B------:R-:W-:-:S04]  /*1160*/  IADD3 R50, P4, R2, UR4, RZ ;  /* 0x0000000402327c10 */ /* 0x000fc8000ff9e0ff */
[----:B-1----:R-:W-:Y:S01]  /*1170*/  IADD3.X R51, R9, UR5, RZ, P4, !PT ;  /* 0x0000000509337c10 */ /* 0x002fe2000a7fe4ff */
[----:B---3--:R-:W-:Y:S01]  /*1180*/  STS.U16 [R49], R53 ;  /* 0x0000003531007388 */ /* 0x008fe20000000400 */
[----:B------:R-:W-:Y:S06]  /*1190*/  BAR.SYNC.DEFER_BLOCKING 0x0 ;  /* 0x0000000000007b1d */ /* 0x000fec0000010000 */
[----:B------:R-:W1:Y:S02]  /*11a0*/  LDS.128 R12, [R12] ;  /* 0x000000000c0c7984 */ /* 0x000e640000000c00 */
[----:B-1----:R-:W-:-:S02]  /*11b0*/  SHF.L.U32 R19, R13, 0x10, RZ ;  /* 0x000000100d137819 */ /* 0x002fc400000006ff */
[----:B------:R-:W-:-:S03]  /*11c0*/  SHF.L.U32 R16, R12, 0x10, RZ ;  /* 0x000000100c107819 */ /* 0x000fc600000006ff */
[----:B------:R-:W-:Y:S01]  /*11d0*/  FMUL R44, R19, R44 ;  /* 0x0000002c132c7220 */ /* 0x000fe20000400000 */
[-C--:B------:R-:W-:Y:S01]  /*11e0*/  FMUL R33, R33, R19.reuse ;  /* 0x0000001321217220 */ /* 0x080fe20000400000 */
[-C--:B------:R-:W-:Y:S01]  /*11f0*/  FMUL R28, R28, R19.reuse ;  /* 0x000000131c1c7220 */ /* 0x080fe20000400000 */
[----:B------:R-:W-:Y:S01]  /*1200*/  FMUL R10, R10, R19 ;  /* 0x000000130a0a7220 */ /* 0x000fe20000400000 */
[----:B------:R-:W-:Y:S01]  /*1210*/  FMUL R45, R16, R45 ;  /* 0x0000002d102d7220 */ /* 0x000fe20000400000 */
[-C--:B------:R-:W-:Y:S01]  /*1220*/  FMUL R34, R34, R16.reuse ;  /* 0x0000001022227220 */ /* 0x080fe20000400000 */
[-C--:B------:R-:W-:Y:S01]  /*1230*/  FMUL R26, R26, R16.reuse ;  /* 0x000000101a1a7220 */ /* 0x080fe20000400000 */
[----:B------:R-:W-:Y:S01]  /*1240*/  FMUL R11, R11, R16 ;  /* 0x000000100b0b7220 */ /* 0x000fe20000400000 */
[----:B------:R-:W-:Y:S02]  /*1250*/  CS2R R16, SRZ ;  /* 0x0000000000107805 */ /* 0x000fe4000001ff00 */
[----:B------:R-:W-:-:S06]  /*1260*/  CS2R R18, SRZ ;  /* 0x0000000000127805 */ /* 0x000fcc000001ff00 */
[----:B------:R-:W2:Y:S01]  /*1270*/  @P2 LDG.E.128 R16, desc[UR6][R50.64] ;  /* 0x0000000632102981 */ /* 0x000ea2000c1e1d00 */
[----:B------:R-:W-:Y:S02]  /*1280*/  SHF.L.U32 R52, R14, 0x10, RZ ;  /* 0x000000100e347819 */ /* 0x000fe400000006ff */
[----:B------:R-:W-:Y:S02]  /*1290*/  PRMT R13, R13, 0x7632, R13 ;  /* 0x000076320d0d7816 */ /* 0x000fe4000000000d */
[----:B------:R-:W-:Y:S01]  /*12a0*/  PRMT R14, R12, 0x7632, R14 ;  /* 0x000076320c0e7816 */ /* 0x000fe2000000000e */
[----:B------:R-:W-:Y:S01]  /*12b0*/  FMUL R43, R52, R43 ;  /* 0x0000002b342b7220 */ /* 0x000fe20000400000 */
[----:B------:R-:W-:Y:S01]  /*12c0*/  SHF.L.U32 R12, R13, 0x10, RZ ;  /* 0x000000100d0c7819 */ /* 0x000fe200000006ff */
[-C--:B------:R-:W-:Y:S01]  /*12d0*/  FMUL R35, R35, R52.reuse ;  /* 0x0000003423237220 */ /* 0x080fe20000400000 */
[C---:B------:R-:W-:Y:S01]  /*12e0*/  PRMT R13, R14.reuse, 0x7632, R13 ;  /* 0x000076320e0d7816 */ /* 0x040fe2000000000d */
[----:B------:R-:W-:Y:S01]  /*12f0*/  FMUL R27, R27, R52 ;  /* 0x000000341b1b7220 */ /* 0x000fe20000400000 */
[----:B------:R-:W-:Y:S01]  /*1300*/  SHF.L.U32 R14, R14, 0x10, RZ ;  /* 0x000000100e0e7819 */ /* 0x000fe200000006ff */
[----:B------:R-:W-:Y:S01]  /*1310*/  FMUL R40, R12, R40 ;  /* 0x000000280c287220 */ /* 0x000fe20000400000 */
[-C--:B------:R-:W-:Y:S01]  /*1320*/  FMUL R41, R41, R12.reuse ;  /* 0x0000000c29297220 */ /* 0x080fe20000400000 */
[-C--:B------:R-:W-:Y:S01]  /*1330*/  FMUL R20, R20, R12.reuse ;  /* 0x0000000c14147220 */ /* 0x080fe20000400000 */
[----:B------:R-:W-:Y:S01]  /*1340*/  FMUL R21, R21, R12 ;  /* 0x0000000c15157220 */ /* 0x000fe20000400000 */
[----:B------:R-:W-:Y:S01]  /*1350*/  FMUL R12, R14, R22 ;  /* 0x000000160e0c7220 */ /* 0x000fe20000400000 */
[----:B------:R-:W-:Y:S01]  /*1360*/  SHF.L.U32 R13, R13, 0x10, RZ ;  /* 0x000000100d0d7819 */ /* 0x000fe200000006ff */
[-C--:B------:R-:W-:Y:S01]  /*1370*/  FMUL R39, R39, R14.reuse ;  /* 0x0000000e27277220 */ /* 0x080fe20000400000 */
[-C--:B------:R-:W-:Y:S01]  /*1380*/  FMUL R31, R31, R14.reuse ;  /* 0x0000000e1f1f7220 */ /* 0x080fe20000400000 */
[----:B------:R-:W-:Y:S01]  /*1390*/  FMUL R22, R48, R14 ;  /* 0x0000000e30167220 */ /* 0x000fe20000400000 */
[----:B------:R-:W-:Y:S01]  /*13a0*/  FMUL R0, R0, R52 ;  /* 0x0000003400007220 */ /* 0x000fe20000400000 */
[----:B------:R-:W-:Y:S01]  /*13b0*/  FMUL R37, R13, R37 ;  /* 0x000000250d257220 */ /* 0x000fe20000400000 */
[-C--:B------:R-:W-:Y:S01]  /*13c0*/  FMUL R38, R38, R13.reuse ;  /* 0x0000000d26267220 */ /* 0x080fe20000400000 */
[-C--:B------:R-:W-:Y:S01]  /*13d0*/  FMUL R23, R23, R13.reuse ;  /* 0x0000000d17177220 */ /* 0x080fe20000400000 */
[----:B------:R-:W-:Y:S01]  /*13e0*/  FMUL R24, R24, R13 ;  /* 0x0000000d18187220 */ /* 0x000fe20000400000 */
[----:B--2---:R-:W-:-:S02]  /*13f0*/  SHF.L.U32 R14, R16, 0x10, RZ ;  /* 0x00000010100e7819 */ /* 0x004fc400000006ff */
[----:B------:R-:W-:-:S03]  /*1400*/  SHF.L.U32 R13, R17, 0x10, RZ ;  /* 0x00000010110d7819 */ /* 0x000fc600000006ff */
[----:B------:R-:W-:Y:S01]  /*1410*/  FADD R48, RZ, -R14 ;  /* 0x8000000eff307221 */ /* 0x000fe20000000000 */
[----:B------:R-:W-:Y:S01]  /*1420*/  FMUL R45, R45, R14 ;  /* 0x0000000e2d2d7220 */ /* 0x000fe20000400000 */
[----:B------:R-:W-:Y:S02]  /*1430*/  FMUL R44, R44, R13 ;  /* 0x0000000d2c2c7220 */ /* 0x000fe40000400000 */
[----:B------:R-:W-:Y:S01]  /*1440*/  FMUL R53, R48, 1.4426950216293334961 ;  /* 0x3fb8aa3b30357820 */ /* 0x000fe20000400000 */
[----:B------:R-:W-:-:S04]  /*1450*/  FADD R48, RZ, -R13 ;  /* 0x8000000dff307221 */ /* 0x000fc80000000000 */
[----:B------:R-:W-:Y:S01]  /*1460*/  FMUL R50, R48, 1.4426950216293334961 ;  /* 0x3fb8aa3b30327820 */ /* 0x000fe20000400000 */
[----:B------:R-:W-:Y:S02]  /*1470*/  SHF.L.U32 R48, R18, 0x10, RZ ;  /* 0x0000001012307819 */ /* 0x000fe400000006ff */
[----:B------:R-:W-:Y:S02]  /*1480*/  FSETP.GEU.AND P4, PT, R53, -126, PT ;  /* 0xc2fc00003500780b */ /* 0x000fe40003f8e000 */
[----:B------:R-:W-:Y:S01]  /*1490*/  FSETP.GEU.AND P6, PT, R50, -126, PT ;  /* 0xc2fc00003200780b */ /* 0x000fe20003fce000 */
[----:B------:R-:W-:Y:S01]  /*14a0*/  FADD R49, RZ, -R48 ;  /* 0x80000030ff317221 */ /* 0x000fe20000000000 */
[----:B------:R-:W-:Y:S01]  /*14b0*/  FMUL R48, R43, R48 ;  /* 0x000000302b307220 */ /* 0x000fe20000400000 */
[----:B------:R-:W-:Y:S02]  /*14c0*/  MOV R43, 0x3e800000 ;  /* 0x3e800000002b7802 */ /* 0x000fe40000000f00 */
[----:B------:R-:W-:-:S05]  /*14d0*/  FMUL R52, R49, 1.4426950216293334961 ;  /* 0x3fb8aa3b31347820 */ /* 0x000fca0000400000 */
[----:B------:R-:W-:Y:S01]  /*14e0*/  FSETP.GEU.AND P5, PT, R52, -126, PT ;  /* 0xc2fc00003400780b */ /* 0x000fe20003fae000 */
[----:B------:R-:W-:Y:S02]  /*14f0*/  @!P4 FMUL R53, R53, 0.5 ;  /* 0x3f0000003535c820 */ /* 0x000fe40000400000 */
[----:B------:R-:W-:Y:S02]  /*1500*/  @!P6 FMUL R50, R50, 0.5 ;  /* 0x3f0000003232e820 */ /* 0x000fe40000400000 */
[----:B------:R1:W2:Y:S08]  /*1510*/  MUFU.EX2 R51, R53 ;  /* 0x0000003500337308 */ /* 0x0002b00000000800 */
[----:B------:R-:W3:Y:S01]  /*1520*/  MUFU.EX2 R49, R50 ;  /* 0x0000003200317308 */ /* 0x000ee20000000800 */
[----:B------:R-:W-:Y:S01]  /*1530*/  @!P5 FMUL R52, R52, 0.5 ;  /* 0x3f0000003434d820 */ /* 0x000fe20000400000 */
[----:B-1----:R-:W-:-:S04]  /*1540*/  PRMT R53, R15, 0x7632, R53 ;  /* 0x000076320f357816 */ /* 0x002fc80000000035 */
[----:B------:R-:W-:Y:S02]  /*1550*/  SHF.L.U32 R53, R53, 0x10, RZ ;  /* 0x0000001035357819 */ /* 0x000fe400000006ff */
[----:B------:R1:W4:Y:S01]  /*1560*/  MUFU.EX2 R50, R52 ;  /* 0x0000003400327308 */ /* 0x0003220000000800 */
[----:B--2---:R-:W-:Y:S02]  /*1570*/  @!P4 FMUL R51, R51, R51 ;  /* 0x000000333333c220 */ /* 0x004fe40000400000 */
[----:B------:R-:W-:Y:S01]  /*1580*/  FMUL R46, R53, R46 ;  /* 0x0000002e352e7220 */ /* 0x000fe20000400000 */
[-C--:B------:R-:W-:Y:S01]  /*1590*/  FMUL R36, R36, R53.reuse ;  /* 0x0000003524247220 */ /* 0x080fe20000400000 */
[----:B------:R-:W-:Y:S01]  /*15a0*/  FADD R51, R51, 1 ;  /* 0x3f80000033337421 */ /* 0x000fe20000000000 */
[-C--:B------:R-:W-:Y:S01]  /*15b0*/  FMUL R29, R29, R53.reuse ;  /* 0x000000351d1d7220 */ /* 0x080fe20000400000 */
[----:B------:R-:W-:Y:S01]  /*15c0*/  FMUL R30, R30, R53 ;  /* 0x000000351e1e7220 */ /* 0x000fe20000400000 */
[----:B---3--:R-:W-:-:S02]  /*15d0*/  @!P6 FMUL R49, R49, R49 ;  /* 0x000000313131e220 */ /* 0x008fc40000400000 */
[----:B------:R-:W-:Y:S02]  /*15e0*/  FSETP.GT.AND P4, PT, R51, 8.50705917302346158658e+37, PT ;  /* 0x7e8000003300780b */ /* 0x000fe40003f84000 */
[----:B-1----:R-:W-:Y:S01]  /*15f0*/  SHF.L.U32 R52, R15, 0x10, RZ ;  /* 0x000000100f347819 */ /* 0x002fe200000006ff */
[----:B------:R-:W-:Y:S01]  /*1600*/  FADD R49, R49, 1 ;  /* 0x3f80000031317421 */ /* 0x000fe20000000000 */
[----:B------:R-:W-:Y:S01]  /*1610*/  FSEL R14, R43, 1, P4 ;  /* 0x3f8000002b0e7808 */ /* 0x000fe20002000000 */
[----:B----4-:R-:W-:-:S03]  /*1620*/  @!P5 FMUL R50, R50, R50 ;  /* 0x000000323232d220 */ /* 0x010fc60000400000 */
[----:B------:R-:W-:Y:S01]  /*1630*/  FSETP.GT.AND P5, PT, R49, 8.50705917302346158658e+37, PT ;  /* 0x7e8000003100780b */ /* 0x000fe20003fa4000 */
[----:B------:R-:W-:Y:S01]  /*1640*/  FMUL R47, R52, R47 ;  /* 0x0000002f342f7220 */ /* 0x000fe20000400000 */
[-C--:B------:R-:W-:Y:S01]  /*1650*/  FMUL R42, R42, R52.reuse ;  /* 0x000000342a2a7220 */ /* 0x080fe20000400000 */
[----:B------:R-:W-:Y:S01]  /*1660*/  FADD R50, R50, 1 ;  /* 0x3f80000032327421 */ /* 0x000fe20000000000 */
[-C--:B------:R-:W-:Y:S01]  /*1670*/  FMUL R32, R32, R52.reuse ;  /* 0x0000003420207220 */ /* 0x080fe20000400000 */
[----:B------:R-:W-:Y:S01]  /*1680*/  @P4 FMUL R51, R51, 0.25 ;  /* 0x3e80000033334820 */ /* 0x000fe20000400000 */
[----:B------:R-:W-:Y:S01]  /*1690*/  FMUL R25, R25, R52 ;  /* 0x0000003419197220 */ /* 0x000fe20000400000 */
[----:B------:R-:W-:Y:S02]  /*16a0*/  FSEL R52, R43, 1, P5 ;  /* 0x3f8000002b347808 */ /* 0x000fe40002800000 */
[----:B------:R-:W1:Y:S01]  /*16b0*/  MUFU.RCP R15, R51 ;  /* 0x00000033000f7308 */ /* 0x000e620000001000 */
[----:B------:R-:W-:-:S03]  /*16c0*/  FSETP.GT.AND P6, PT, R50, 8.50705917302346158658e+37, PT ;  /* 0x7e8000003200780b */ /* 0x000fc60003fc4000 */
[----:B------:R-:W-:-:S06]  /*16d0*/  @P5 FMUL R49, R49, 0.25 ;  /* 0x3e80000031315820 */ /* 0x000fcc0000400000 */
[----:B------:R-:W2:Y:S04]  /*16e0*/  MUFU.RCP R49, R49 ;  /* 0x0000003100317308 */ /* 0x000ea80000001000 */
[----:B------:R-:W-:Y:S01]  /*16f0*/  @P6 FMUL R50, R50, 0.25 ;  /* 0x3e80000032326820 */ /* 0x000fe20000400000 */
[----:B-1----:R-:W-:Y:S01]  /*1700*/  FMUL R14, R15, R14 ;  /* 0x0000000e0f0e7220 */ /* 0x002fe20000400000 */
[----:B------:R-:W-:-:S04]  /*1710*/  PRMT R15, R16, 0x7632, R15 ;  /* 0x00007632100f7816 */ /* 0x000fc8000000000f */
[----:B------:R-:W1:Y:S01]  /*1720*/  MUFU.RCP R50, R50 ;  /* 0x0000003200327308 */ /* 0x000e620000001000 */
[----:B------:R-:W-:Y:S01]  /*1730*/  SHF.L.U32 R15, R15, 0x10, RZ ;  /* 0x000000100f0f7819 */ /* 0x000fe200000006ff */
[----:B--2---:R-:W-:Y:S01]  /*1740*/  FMUL R13, R49, R52 ;  /* 0x00000034310d7220 */ /* 0x004fe20000400000 */
[----:B------:R-:W-:Y:S02]  /*1750*/  SHF.L.U32 R52, R19, 0x10, RZ ;  /* 0x0000001013347819 */ /* 0x000fe400000006ff */
[----:B------:R-:W-:Y:S01]  /*1760*/  FSEL R49, R43, 1, P6 ;  /* 0x3f8000002b317808 */ /* 0x000fe20003000000 */
[----:B------:R-:W-:Y:S02]  /*1770*/  FMUL R44, R44, R13 ;  /* 0x0000000d2c2c7220 */ /* 0x000fe40000400000 */
[----:B------:R-:W-:Y:S01]  /*1780*/  FMUL R16, R47, R52 ;  /* 0x000000342f107220 */ /* 0x000fe20000400000 */
[----:B------:R-:W-:Y:S01]  /*1790*/  FADD R52, RZ, -R52 ;  /* 0x80000034ff347221 */ /* 0x000fe20000000000 */
[----:B------:R-:W-:Y:S01]  /*17a0*/  FADD R47, RZ, -R15 ;  /* 0x8000000fff2f7221 */ /* 0x000fe20000000000 */
[----:B-1----:R-:W-:-:S02]  /*17b0*/  FMUL R49, R50, R49 ;  /* 0x0000003132317220 */ /* 0x002fc40000400000 */
[----:B------:R-:W-:Y:S01]  /*17c0*/  FMUL R52, R52, 1.4426950216293334961 ;  /* 0x3fb8aa3b34347820 */ /* 0x000fe20000400000 */
[----:B------:R-:W-:-:S04]  /*17d0*/  FMUL R47, R47, 1.4426950216293334961 ;  /* 0x3fb8aa3b2f2f7820 */ /* 0x000fc80000400000 */
[----:B------:R-:W-:Y:S02]  /*17e0*/  FSETP.GEU.AND P5, PT, R52, -126, PT ;  /* 0xc2fc00003400780b */ /* 0x000fe40003fae000 */
[----:B------:R-:W-:-:S11]  /*17f0*/  FSETP.GEU.AND P4, PT, R47, -126, PT ;  /* 0xc2fc00002f00780b */ /* 0x000fd60003f8e000 */
[----:B------:R-:W-:Y:S02]  /*1800*/  @!P5 FMUL R52, R52, 0.5 ;  /* 0x3f0000003434d820 */ /* 0x000fe40000400000 */
[----:B------:R-:W-:Y:S02]  /*1810*/  @!P4 FMUL R47, R47, 0.5 ;  /* 0x3f0000002f2fc820 */ /* 0x000fe40000400000 */
[----:B------:R-:W1:Y:S08]  /*1820*/  MUFU.EX2 R51, R52 ;  /* 0x0000003400337308 */ /* 0x000e700000000800 */
[----:B------:R2:W3:Y:S01]  /*1830*/  MUFU.EX2 R50, R47 ;  /* 0x0000002f00327308 */ /* 0x0004e20000000800 */
[----:B-1----:R-:W-:Y:S01]  /*1840*/  @!P5 FMUL R51, R51, R51 ;  /* 0x000000333333d220 */ /* 0x002fe20000400000 */
[----:B--2---:R-:W-:Y:S01]  /*1850*/  FMUL R47, R45, R14 ;  /* 0x0000000e2d2f7220 */ /* 0x004fe20000400000 */
[----:B------:R-:W-:-:S02]  /*1860*/  FMUL R45, R48, R49 ;  /* 0x00000031302d7220 */ /* 0x000fc40000400000 */
[----:B------:R-:W-:Y:S01]  /*1870*/  FADD R53, R51, 1 ;  /* 0x3f80000033357421 */ /* 0x000fe20000000000 */
[----:B---3--:R-:W-:-:S04]  /*1880*/  @!P4 FMUL R50, R50, R50 ;  /* 0x000000323232c220 */ /* 0x008fc80000400000 */
[----:B------:R-:W-:Y:S01]  /*1890*/  FSETP.GT.AND P5, PT, R53, 8.50705917302346158658e+37, PT ;  /* 0x7e8000003500780b */ /* 0x000fe20003fa4000 */
[----:B------:R-:W-:-:S03]  /*18a0*/  FADD R50, R50, 1 ;  /* 0x3f80000032327421 */ /* 0x000fc60000000000 */
[----:B------:R-:W-:Y:S02]  /*18b0*/  FSEL R14, R43, 1, P5 ;  /* 0x3f8000002b0e7808 */ /* 0x000fe40002800000 */
[----:B------:R-:W-:-:S07]  /*18c0*/  FSETP.GT.AND P4, PT, R50, 8.50705917302346158658e+37, PT ;  /* 0x7e8000003200780b */ /* 0x000fce0003f84000 */
[----:B------:R-:W-:-:S06]  /*18d0*/  @P5 FMUL R53, R53, 0.25 ;  /* 0x3e80000035355820 */ /* 0x000fcc0000400000 */
[----:B------:R-:W1:Y:S01]  /*18e0*/  MUFU.RCP R53, R53 ;  /* 0x0000003500357308 */ /* 0x000e620000001000 */
[----:B------:R-:W-:-:S07]  /*18f0*/  @P4 FMUL R50, R50, 0.25 ;  /* 0x3e80000032324820 */ /* 0x000fce0000400000 */
[----:B------:R2:W3:Y:S02]  /*1900*/  MUFU.RCP R51, R50 ;  /* 0x0000003200337308 */ /* 0x0004e40000001000 */
[----:B--2---:R-:W-:Y:S01]  /*1910*/  FMUL R50, R12, R15 ;  /* 0x0000000f0c327220 */ /* 0x004fe20000400000 */
[----:B------:R-:W-:Y:S01]  /*1920*/  FSEL R12, R43, 1, P4 ;  /* 0x3f8000002b0c7808 */ /* 0x000fe20002000000 */
[----:B-1----:R-:W-:Y:S01]  /*1930*/  FMUL R53, R53, R14 ;  /* 0x0000000e35357220 */ /* 0x002fe20000400000 */
[----:B------:R-:W-:Y:S02]  /*1940*/  IADD3 R48, P4, R8, UR4, RZ ;  /* 0x0000000408307c10 */ /* 0x000fe4000ff9e0ff */
[----:B------:R-:W-:Y:S02]  /*1950*/  CS2R R14, SRZ ;  /* 0x00000000000e7805 */ /* 0x000fe4000001ff00 */
[----:B------:R-:W-:Y:S01]  /*1960*/  IADD3.X R49, R5, UR5, RZ, P4, !PT ;  /* 0x0000000505317c10 */ /* 0x000fe2000a7fe4ff */
[----:B---3--:R-:W-:Y:S01]  /*1970*/  FMUL R51, R51, R12 ;  /* 0x0000000c33337220 */ /* 0x008fe20000400000 */
[----:B------:R-:W-:-:S06]  /*1980*/  CS2R R12, SRZ ;  /* 0x00000000000c7805 */ /* 0x000fcc000001ff00 */
[----:B------:R1:W2:Y:S01]  /*1990*/  @P0 LDG.E.128 R12, desc[UR6][R48.64] ;  /* 0x00000006300c0981 */ /* 0x0002a2000c1e1d00 */
[----:B------:R-:W-:Y:S02]  /*19a0*/  PRMT R17, R17, 0x7632, R17 ;  /* 0x0000763211117816 */ /* 0x000fe40000000011 */
[----:B------:R-:W-:Y:S02]  /*19b0*/  PRMT R52, R18, 0x7632, R52 ;  /* 0x0000763212347816 */ /* 0x000fe40000000034 */
[----:B------:R-:W-:Y:S02]  /*19c0*/  SHF.L.U32 R17, R17, 0x10, RZ ;  /* 0x0000001011117819 */ /* 0x000fe400000006ff */
[----:B------:R-:W-:-:S03]  /*19d0*/  SHF.L.U32 R52, R52, 0x10, RZ ;  /* 0x0000001034347819 */ /* 0x000fc600000006ff */
[----:B------:R-:W-:Y:S01]  /*19e0*/  FMUL R40, R40, R17 ;  /* 0x0000001128287220 */ /* 0x000fe20000400000 */
[--C-:B-1----:R-:W-:Y:S01]  /*19f0*/  FADD R48, RZ, -R17.reuse ;  /* 0x80000011ff307221 */ /* 0x102fe20000000000 */
[----:B------:R-:W-:Y:S01]  /*1a00*/  PRMT R17, R19, 0x7632, R17 ;  /* 0x0000763213117816 */ /* 0x000fe20000000011 */
[----:B------:R-:W-:Y:S01]  /*1a10*/  FMUL R18, R37, R52 ;  /* 0x0000003425127220 */ /* 0x000fe20000400000 */
[----:B------:R-:W-:Y:S01]  /*1a20*/  FADD R37, RZ, -R52 ;  /* 0x80000034ff257221 */ /* 0x000fe20000000000 */
[----:B------:R-:W-:Y:S01]  /*1a30*/  FMUL R19, R48, 1.4426950216293334961 ;  /* 0x3fb8aa3b30137820 */ /* 0x000fe20000400000 */
[----:B------:R-:W-:Y:S02]  /*1a40*/  SHF.L.U32 R49, R17, 0x10, RZ ;  /* 0x0000001011317819 */ /* 0x000fe400000006ff */
[----:B------:R-:W-:Y:S02]  /*1a50*/  FMUL R37, R37, 1.4426950216293334961 ;  /* 0x3fb8aa3b25257820 */ /* 0x000fe40000400000 */
[----:B------:R-:W-:Y:S01]  /*1a60*/  FSETP.GEU.AND P4, PT, R19, -126, PT ;  /* 0xc2fc00001300780b */ /* 0x000fe20003f8e000 */
[----:B------:R-:W-:Y:S01]  /*1a70*/  FMUL R17, R46, R49 ;  /* 0x000000312e117220 */ /* 0x000fe20000400000 */
[----:B------:R-:W-:Y:S01]  /*1a80*/  FADD R49, RZ, -R49 ;  /* 0x80000031ff317221 */ /* 0x000fe20000000000 */
[----:B------:R-:W-:-:S03]  /*1a90*/  FSETP.GEU.AND P6, PT, R37, -126, PT ;  /* 0xc2fc00002500780b */ /* 0x000fc60003fce000 */
[----:B------:R-:W-:-:S05]  /*1aa0*/  FMUL R49, R49, 1.4426950216293334961 ;  /* 0x3fb8aa3b31317820 */ /* 0x000fca0000400000 */
[----:B------:R-:W-:Y:S02]  /*1ab0*/  FSETP.GEU.AND P5, PT, R49, -126, PT ;  /* 0xc2fc00003100780b */ /* 0x000fe40003fae000 */
[----:B------:R-:W-:-:S03]  /*1ac0*/  @!P4 FMUL R19, R19, 0.5 ;  /* 0x3f0000001313c820 */ /* 0x000fc60000400000 */
[----:B------:R-:W-:Y:S01]  /*1ad0*/  @!P6 FMUL R37, R37, 0.5 ;  /* 0x3f0000002525e820 */ /* 0x000fe20000400000 */
[----:B------:R-:W1:Y:S07]  /*1ae0*/  MUFU.EX2 R46, R19 ;  /* 0x00000013002e7308 */ /* 0x000e6e0000000800 */
[----:B------:R-:W-:Y:S01]  /*1af0*/  @!P5 FMUL R49, R49, 0.5 ;  /* 0x3f0000003131d820 */ /* 0x000fe20000400000 */
[----:B------:R3:W4:Y:S08]  /*1b00*/  MUFU.EX2 R48, R37 ;  /* 0x0000002500307308 */ /* 0x0007300000000800 */
[----:B------:R-:W5:Y:S01]  /*1b10*/  MUFU.EX2 R52, R49 ;  /* 0x0000003100347308 */ /* 0x000f620000000800 */
[----:B-1----:R-:W-:Y:S01]  /*1b20*/  @!P4 FMUL R46, R46, R46 ;  /* 0x0000002e2e2ec220 */ /* 0x002fe20000400000 */
[----:B---3--:R-:W-:-:S03]  /*1b30*/  FMUL R37, R16, R53 ;  /* 0x0000003510257220 */ /* 0x008fc60000400000 */
[----:B------:R-:W-:Y:S01]  /*1b40*/  FADD R46, R46, 1 ;  /* 0x3f8000002e2e7421 */ /* 0x000fe20000000000 */
[----:B----4-:R-:W-:-:S04]  /*1b50*/  @!P6 FMUL R48, R48, R48 ;  /* 0x000000303030e220 */ /* 0x010fc80000400000 */
[----:B------:R-:W-:Y:S01]  /*1b60*/  FSETP.GT.AND P4, PT, R46, 8.50705917302346158658e+37, PT ;  /* 0x7e8000002e00780b */ /* 0x000fe20003f84000 */
[----:B------:R-:W-:-:S03]  /*1b70*/  FADD R48, R48, 1 ;  /* 0x3f80000030307421 */ /* 0x000fc60000000000 */
[----:B------:R-:W-:Y:S01]  /*1b80*/  FSEL R16, R43, 1, P4 ;  /* 0x3f8000002b107808 */ /* 0x000fe20002000000 */
[----:B-----5:R-:W-:Y:S01]  /*1b90*/  @!P5 FMUL R52, R52, R52 ;  /* 0x000000343434d220 */ /* 0x020fe20000400000 */
[----:B------:R-:W-:-:S03]  /*1ba0*/  FSETP.GT.AND P5, PT, R48, 8.50705917302346158658e+37, PT ;  /* 0x7e8000003000780b */ /* 0x000fc60003fa4000 */
[----:B------:R-:W-:-:S04]  /*1bb0*/  FADD R52, R52, 1 ;  /* 0x3f80000034347421 */ /* 0x000fc80000000000 */
[----:B------:R-:W-:Y:S01]  /*1bc0*/  @P4 FMUL R46, R46, 0.25 ;  /* 0x3e8000002e2e4820 */ /* 0x000fe20000400000 */
[----:B------:R-:W-:-:S03]  /*1bd0*/  FSETP.GT.AND P6, PT, R52, 8.50705917302346158658e+37, PT ;  /* 0x7e8000003400780b */ /* 0x000fc60003fc4000 */
[----:B------:R-:W1:Y:S01]  /*1be0*/  MUFU.RCP R49, R46 ;  /* 0x0000002e00317308 */ /* 0x000e620000001000 */
[----:B------:R-:W-:Y:S01]  /*1bf0*/  FSEL R53, R43, 1, P6 ;  /* 0x3f8000002b357808 */ /* 0x000fe20003000000 */
[----:B------:R-:W-:-:S06]  /*1c00*/  @P5 FMUL R48, R48, 0.25 ;  /* 0x3e80000030305820 */ /* 0x000fcc0000400000 */
[----:B------:R3:W4:Y:S02]  /*1c10*/  MUFU.RCP R19, R48 ;  /* 0x0000003000137308 */ /* 0x0007240000001000 */
[----:B------:R-:W-:-:S06]  /*1c20*/  @P6 FMUL R52, R52, 0.25 ;  /* 0x3e80000034346820 */ /* 0x000fcc0000400000 */
[----:B------:R-:W5:Y:S01]  /*1c30*/  MUFU.RCP R46, R52 ;  /* 0x00000034002e7308 */ /* 0x000f620000001000 */
[----:B---3--:R-:W-:Y:S01]  /*1c40*/  FMUL R48, R50, R51 ;  /* 0x0000003332307220 */ /* 0x008fe20000400000 */
[----:B------:R-:W-:Y:S01]  /*1c50*/  FSEL R50, R43, 1, P5 ;  /* 0x3f8000002b327808 */ /* 0x000fe20002800000 */
[----:B-1----:R-:W-:-:S04]  /*1c60*/  FMUL R49, R49, R16 ;  /* 0x0000001031317220 */ /* 0x002fc80000400000 */
[----:B------:R-:W-:Y:S01]  /*1c70*/  FMUL R49, R40, R49 ;  /* 0x0000003128317220 */ /* 0x000fe20000400000 */
[----:B----4-:R-:W-:Y:S01]  /*1c80*/  FMUL R51, R19, R50 ;  /* 0x0000003213337220 */ /* 0x010fe20000400000 */
[----:B-----5:R-:W-:-:S03]  /*1c90*/  FMUL R50, R46, R53 ;  /* 0x000000352e327220 */ /* 0x020fc60000400000 */
[----:B------:R-:W-:Y:S01]  /*1ca0*/  FMUL R46, R18, R51 ;  /* 0x00000033122e7220 */ /* 0x000fe20000400000 */
[----:B------:R-:W-:Y:S01]  /*1cb0*/  FMUL R40, R17, R50 ;  /* 0x0000003211287220 */ /* 0x000fe20000400000 */
[C---:B--2---:R-:W-:Y:S02]  /*1cc0*/  SHF.L.U32 R19, R12.reuse, 0x10, RZ ;  /* 0x000000100c137819 */ /* 0x044fe400000006ff */
[----:B------:R-:W-:-:S03]  /*1cd0*/  PRMT R18, R12, 0x7632, R18 ;  /* 0x000076320c127816 */ /* 0x000fc60000000012 */
[----:B------:R-:W-:Y:S01]  /*1ce0*/  FADD R16, RZ, -R19 ;  /* 0x80000013ff107221 */ /* 0x000fe20000000000 */
[----:B------:R-:W-:Y:S01]  /*1cf0*/  SHF.L.U32 R18, R18, 0x10, RZ ;  /* 0x0000001012127819 */ /* 0x000fe200000006ff */
[----:B------:R-:W-:Y:S02]  /*1d00*/  FMUL R34, R34, R19 ;  /* 0x0000001322227220 */ /* 0x000fe40000400000 */
[----:B------:R-:W-:Y:S02]  /*1d10*/  FMUL R52, R16, 1.4426950216293334961 ;  /* 0x3fb8aa3b10347820 */ /* 0x000fe40000400000 */
[----:B------:R-:W-:Y:S01]  /*1d20*/  FADD R50, RZ, -R18 ;  /* 0x80000012ff327221 */ /* 0x000fe20000000000 */
[----:B------:R-:W-:Y:S02]  /*1d30*/  FMUL R39, R39, R18 ;  /* 0x0000001227277220 */ /* 0x000fe40000400000 */
[----:B------:R-:W-:Y:S01]  /*1d40*/  FSETP.GEU.AND P4, PT, R52, -126, PT ;  /* 0xc2fc00003400780b */ /* 0x000fe20003f8e000 */
[----:B------:R-:W-:-:S05]  /*1d50*/  FMUL R50, R50, 1.4426950216293334961 ;  /* 0x3fb8aa3b32327820 */ /* 0x000fca0000400000 */
[----:B------:R-:W-:-:S07]  /*1d60*/  FSETP.GEU.AND P6, PT, R50, -126, PT ;  /* 0xc2fc00003200780b */ /* 0x000fce0003fce000 */
[----:B------:R-:W-:-:S04]  /*1d70*/  @!P4 FMUL R52, R52, 0.5 ;  /* 0x3f0000003434c820 */ /* 0x000fc80000400000 */
[----:B------:R-:W1:Y:S02]  /*1d80*/  MUFU.EX2 R16, R52 ;  /* 0x0000003400107308 */ /* 0x000e640000000800 */
[----:B------:R-:W-:-:S06]  /*1d90*/  @!P6 FMUL R50, R50, 0.5 ;  /* 0x3f0000003232e820 */ /* 0x000fcc0000400000 */
[----:B------:R-:W2:Y:S01]  /*1da0*/  MUFU.EX2 R51, R50 ;  /* 0x0000003200337308 */ /* 0x000ea20000000800 */
[----:B-1----:R-:W-:-:S04]  /*1db0*/  @!P4 FMUL R16, R16, R16 ;  /* 0x000000101010c220 */ /* 0x002fc80000400000 */
[----:B------:R-:W-:Y:S01]  /*1dc0*/  FADD R17, R16, 1 ;  /* 0x3f80000010117421 */ /* 0x000fe20000000000 */
[----:B------:R-:W-:Y:S01]  /*1dd0*/  SHF.L.U32 R16, R13, 0x10, RZ ;  /* 0x000000100d107819 */ /* 0x000fe200000006ff */
[----:B--2---:R-:W-:-:S03]  /*1de0*/  @!P6 FMUL R51, R51, R51 ;  /* 0x000000333333e220 */ /* 0x004fc60000400000 */
[----:B------:R-:W-:Y:S01]  /*1df0*/  FSETP.GT.AND P4, PT, R17, 8.50705917302346158658e+37, PT ;  /* 0x7e8000001100780b */ /* 0x000fe20003f84000 */
[----:B------:R-:W-:Y:S01]  /*1e00*/  FADD R12, RZ, -R16 ;  /* 0x80000010ff0c7221 */ /* 0x000fe20000000000 */
[----:B------:R-:W-:Y:S02]  /*1e10*/  FMUL R16, R33, R16 ;  /* 0x0000001021107220 */ /* 0x000fe40000400000 */
[----:B------:R-:W-:Y:S01]  /*1e20*/  FSEL R18, R43, 1, P4 ;  /* 0x3f8000002b127808 */ /* 0x000fe20002000000 */
[----:B------:R-:W-:-:S05]  /*1e30*/  FMUL R12, R12, 1.4426950216293334961 ;  /* 0x3fb8aa3b0c0c7820 */ /* 0x000fca0000400000 */
[----:B------:R-:W-:-:S03]  /*1e40*/  FSETP.GEU.AND P5, PT, R12, -126, PT ;  /* 0xc2fc00000c00780b */ /* 0x000fc60003fae000 */
[----:B------:R-:W-:-:S06]  /*1e50*/  @P4 FMUL R17, R17, 0.25 ;  /* 0x3e80000011114820 */ /* 0x000fcc0000400000 */
[----:B------:R-:W1:Y:S04]  /*1e60*/  MUFU.RCP R17, R17 ;  /* 0x0000001100117308 */ /* 0x000e680000001000 */
[----:B------:R-:W-:-:S04]  /*1e70*/  @!P5 FMUL R12, R12, 0.5 ;  /* 0x3f0000000c0cd820 */ /* 0x000fc80000400000 */
[----:B------:R-:W2:Y:S01]  /*1e80*/  MUFU.EX2 R19, R12 ;  /* 0x0000000c00137308 */ /* 0x000ea20000000800 */
[----:B-1----:R-:W-:Y:S01]  /*1e90*/  FMUL R33, R17, R18 ;  /* 0x0000001211217220 */ /* 0x002fe20000400000 */
[----:B------:R-:W-:Y:S01]  /*1ea0*/  SHF.L.U32 R18, R14, 0x10, RZ ;  /* 0x000000100e127819 */ /* 0x000fe200000006ff */
[----:B------:R-:W-:Y:S01]  /*1eb0*/  FADD R17, R51, 1 ;  /* 0x3f80000033117421 */ /* 0x000fe20000000000 */
[----:B------:R-:W-:Y:S01]  /*1ec0*/  PRMT R14, R13, 0x7632, R14 ;  /* 0x000076320d0e7816 */ /* 0x000fe2000000000e */
[----:B------:R-:W-:Y:S01]  /*1ed0*/  FMUL R33, R34, R33 ;  /* 0x0000002122217220 */ /* 0x000fe20000400000 */
[----:B------:R-:W-:Y:S01]  /*1ee0*/  SHF.L.U32 R51, R15, 0x10, RZ ;  /* 0x000000100f337819 */ /* 0x000fe200000006ff */
[----:B------:R-:W-:Y:S01]  /*1ef0*/  FMUL R34, R35, R18 ;  /* 0x0000001223227220 */ /* 0x000fe20000400000 */
[----:B------:R-:W-:Y:S01]  /*1f00*/  FADD R18, RZ, -R18 ;  /* 0x80000012ff127221 */ /* 0x000fe20000000000 */
[----:B--2---:R-:W-:Y:S01]  /*1f10*/  @!P5 FMUL R19, R19, R19 ;  /* 0x000000131313d220 */ /* 0x004fe20000400000 */
[----:B------:R-:W-:Y:S01]  /*1f20*/  PRMT R35, R14, 0x7632, R35 ;  /* 0x000076320e237816 */ /* 0x000fe20000000023 */
[----:B------:R-:W-:Y:S01]  /*1f30*/  FMUL R42, R42, R51 ;  /* 0x000000332a2a7220 */ /* 0x000fe20000400000 */
[----:B------:R-:W-:Y:S01]  /*1f40*/  FMUL R18, R18, 1.4426950216293334961 ;  /* 0x3fb8aa3b12127820 */ /* 0x000fe20000400000 */
[----:B------:R-:W-:Y:S01]  /*1f50*/  FADD R13, R19, 1 ;  /* 0x3f800000130d7421 */ /* 0x000fe20000000000 */
[----:B------:R-:W-:Y:S01]  /*1f60*/  SHF.L.U32 R14, R14, 0x10, RZ ;  /* 0x000000100e0e7819 */ /* 0x000fe200000006ff */
[----:B------:R-:W-:Y:S01]  /*1f70*/  FADD R19, RZ, -R51 ;  /* 0x80000033ff137221 */ /* 0x000fe20000000000 */
[----:B------:R-:W-:-:S02]  /*1f80*/  SHF.L.U32 R35, R35, 0x10, RZ ;  /* 0x0000001023237819 */ /* 0x000fc400000006ff */
[----:B------:R-:W-:Y:S01]  /*1f90*/  FSETP.GEU.AND P4, PT, R18, -126, PT ;  /* 0xc2fc00001200780b */ /* 0x000fe20003f8e000 */
[----:B------:R-:W-:Y:S01]  /*1fa0*/  FMUL R41, R41, R14 ;  /* 0x0000000e29297220 */ /* 0x000fe20000400000 */
[----:B------:R-:W-:Y:S01]  /*1fb0*/  FSETP.GT.AND P5, PT, R13, 8.50705917302346158658e+37, PT ;  /* 0x7e8000000d00780b */ /* 0x000fe20003fa4000 */
[----:B------:R-:W-:Y:S01]  /*1fc0*/  FADD R14, RZ, -R14 ;  /* 0x8000000eff0e7221 */ /* 0x000fe20000000000 */
[----:B------:R-:W-:Y:S01]  /*1fd0*/  FSETP.GT.AND P6, PT, R17, 8.50705917302346158658e+37, PT ;  /* 0x7e8000001100780b */ /* 0x000fe20003fc4000 */
[----:B------:R-:W-:Y:S01]  /*1fe0*/  FMUL R12, R38, R35 ;  /* 0x00000023260c7220 */ /* 0x000fe20000400000 */
[----:B------:R-:W-:Y:S01]  /*1ff0*/  FADD R35, RZ, -R35 ;  /* 0x80000023ff237221 */ /* 0x000fe20000000000 */
[----:B------:R-:W-:Y:S01]  /*2000*/  FMUL R51, R14, 1.4426950216293334961 ;  /* 0x3fb8aa3b0e337820 */ /* 0x000fe20000400000 */
[----:B------:R-:W-:Y:S01]  /*2010*/  FSEL R14, R43, 1, P5 ;  /* 0x3f8000002b0e7808 */ /* 0x000fe20002800000 */
[----:B------:R-:W-:Y:S01]  /*2020*/  FMUL R19, R19, 1.4426950216293334961 ;  /* 0x3fb8aa3b13137820 */ /* 0x000fe20000400000 */
[----:B------:R-:W-:Y:S01]  /*2030*/  FMUL R53, R35, 1.4426950216293334961 ;  /* 0x3fb8aa3b23357820 */ /* 0x000fe20000400000 */
[----:B------:R-:W-:-:S02]  /*2040*/  FSEL R50, R43, 1, P6 ;  /* 0x3f8000002b327808 */ /* 0x000fc40003000000 */
[----:B------:R-:W-:Y:S02]  /*2050*/  @!P4 FMUL R18, R18, 0.5 ;  /* 0x3f0000001212c820 */ /* 0x000fe40000400000 */
[----:B------:R-:W-:Y:S01]  /*2060*/  @P5 FMUL R13, R13, 0.25 ;  /* 0x3e8000000d0d5820 */ /* 0x000fe20000400000 */
[----:B------:R-:W-:Y:S01]  /*2070*/  FSETP.GEU.AND P5, PT, R51, -126, PT ;  /* 0xc2fc00003300780b */ /* 0x000fe20003fae000 */
[----:B------:R-:W-:Y:S01]  /*2080*/  @P6 FMUL R17, R17, 0.25 ;  /* 0x3e80000011116820 */ /* 0x000fe20000400000 */
[----:B------:R-:W-:Y:S01]  /*2090*/  FSETP.GEU.AND P6, PT, R19, -126, PT ;  /* 0xc2fc00001300780b */ /* 0x000fe20003fce000 */
[----:B------:R-:W1:Y:S08]  /*20a0*/  MUFU.EX2 R18, R18 ;  /* 0x0000001200127308 */ /* 0x000e700000000800 */
[----:B------:R-:W-:Y:S02]  /*20b0*/  MUFU.RCP R13, R13 ;  /* 0x0000000d000d7308 */ /* 0x000fe40000001000 */
[----:B------:R-:W-:-:S02]  /*20c0*/  @!P5 FMUL R51, R51, 0.5 ;  /* 0x3f0000003333d820 */ /* 0x000fc40000400000 */
[----:B------:R-:W-:-:S04]  /*20d0*/  @!P6 FMUL R19, R19, 0.5 ;  /* 0x3f0000001313e820 */ /* 0x000fc80000400000 */
[----:B------:R-:W2:Y:S01]  /*20e0*/  MUFU.EX2 R52, R51 ;  /* 0x0000003300347308 */ /* 0x000ea20000000800 */
[----:B-1----:R-:W-:Y:S01]  /*20f0*/  @!P4 FMUL R18, R18, R18 ;  /* 0x000000121212c220 */ /* 0x002fe20000400000 */
[----:B------:R-:W-:-:S03]  /*2100*/  FSETP.GEU.AND P4, PT, R53, -126, PT ;  /* 0xc2fc00003500780b */ /* 0x000fc60003f8e000 */
[----:B------:R-:W-:-:S03]  /*2110*/  FADD R18, R18, 1 ;  /* 0x3f80000012127421 */ /* 0x000fc60000000000 */
[----:B------:R-:W1:Y:S07]  /*2120*/  MUFU.EX2 R38, R19 ;  /* 0x0000001300267308 */ /* 0x000e6e0000000800 */
[----:B------:R-:W-:Y:S01]  /*2130*/  @!P4 FMUL R53, R53, 0.5 ;  /* 0x3f0000003535c820 */ /* 0x000fe20000400000 */
[----:B------:R-:W3:Y:S01]  /*2140*/  MUFU.RCP R17, R17 ;  /* 0x0000001100117308 */ /* 0x000ee20000001000 */
[----:B--2---:R-:W-:-:S04]  /*2150*/  @!P5 FMUL R52, R52, R52 ;  /* 0x000000343434d220 */ /* 0x004fc80000400000 */
[----:B------:R-:W-:-:S03]  /*2160*/  FADD R52, R52, 1 ;  /* 0x3f80000034347421 */ /* 0x000fc60000000000 */
[----:B------:R-:W2:Y:S01]  /*2170*/  MUFU.EX2 R35, R53 ;  /* 0x0000003500237308 */ /* 0x000ea20000000800 */
[----:B-1----:R-:W-:Y:S01]  /*2180*/  @!P6 FMUL R38, R38, R38 ;  /* 0x000000262626e220 */ /* 0x002fe20000400000 */
[----:B------:R-:W-:-:S03]  /*2190*/  FSETP.GT.AND P6, PT, R18, 8.50705917302346158658e+37, PT ;  /* 0x7e8000001200780b */ /* 0x000fc60003fc4000 */
[----:B------:R-:W-:Y:S01]  /*21a0*/  FADD R38, R38, 1 ;  /* 0x3f80000026267421 */ /* 0x000fe20000000000 */
[----:B---3--:R-:W-:-:S04]  /*21b0*/  FMUL R50, R17, R50 ;  /* 0x0000003211327220 */ /* 0x008fc80000400000 */
[----:B------:R-:W-:-:S05]  /*21c0*/  FSETP.GT.AND P5, PT, R38, 8.50705917302346158658e+37, PT ;  /* 0x7e8000002600780b */ /* 0x000fca0003fa4000 */
[----:B------:R-:W-:Y:S01]  /*21d0*/  @P6 FMUL R18, R18, 0.25 ;  /* 0x3e80000012126820 */ /* 0x000fe20000400000 */
[----:B--2---:R-:W-:Y:S01]  /*21e0*/  @!P4 FMUL R35, R35, R35 ;  /* 0x000000232323c220 */ /* 0x004fe20000400000 */
[----:B------:R-:W-:-:S03]  /*21f0*/  FSETP.GT.AND P4, PT, R52, 8.50705917302346158658e+37, PT ;  /* 0x7e8000003400780b */ /* 0x000fc60003f84000 */
[----:B------:R-:W-:Y:S01]  /*2200*/  FADD R19, R35, 1 ;  /* 0x3f80000023137421 */ /* 0x000fe20000000000 */
[----:B------:R-:W1:Y:S01]  /*2210*/  MUFU.RCP R18, R18 ;  /* 0x0000001200127308 */ /* 0x000e620000001000 */
[----:B------:R-:W-:Y:S01]  /*2220*/  FMUL R35, R13, R14 ;  /* 0x0000000e0d237220 */ /* 0x000fe20000400000 */
[----:B------:R-:W-:Y:S01]  /*2230*/  FSEL R13, R43, 1, P6 ;  /* 0x3f8000002b0d7808 */ /* 0x000fe20003000000 */
[----:B------:R-:W-:Y:S01]  /*2240*/  @P5 FMUL R38, R38, 0.25 ;  /* 0x3e80000026265820 */ /* 0x000fe20000400000 */
[----:B------:R-:W-:Y:S01]  /*2250*/  FSETP.GT.AND P6, PT, R19, 8.50705917302346158658e+37, PT ;  /* 0x7e8000001300780b */ /* 0x000fe20003fc4000 */
[----:B------:R-:W-:Y:S01]  /*2260*/  FMUL R35, R16, R35 ;  /* 0x0000002310237220 */ /* 0x000fe20000400000 */
[C---:B------:R-:W-:Y:S02]  /*2270*/  FSEL R17, R43.reuse, 1, P4 ;  /* 0x3f8000002b117808 */ /* 0x040fe40002000000 */
[----:B------:R-:W2:Y:S01]  /*2280*/  MUFU.RCP R51, R38 ;  /* 0x0000002600337308 */ /* 0x000ea20000001000 */
[----:B------:R-:W-:Y:S01]  /*2290*/  @P4 FMUL R52, R52, 0.25 ;  /* 0x3e80000034344820 */ /* 0x000fe20000400000 */
[----:B------:R-:W-:-:S06]  /*22a0*/  FSEL R14, R43, 1, P5 ;  /* 0x3f8000002b0e7808 */ /* 0x000fcc0002800000 */
[----:B------:R-:W3:Y:S01]  /*22b0*/  MUFU.RCP R52, R52 ;  /* 0x0000003400347308 */ /* 0x000ee20000001000 */
[----:B------:R-:W-:Y:S01]  /*22c0*/  @P6 FMUL R19, R19, 0.25 ;  /* 0x3e80000013136820 */ /* 0x000fe20000400000 */
[----:B-1----:R-:W-:-:S04]  /*22d0*/  FMUL R53, R18, R13 ;  /* 0x0000000d12357220 */ /* 0x002fc80000400000 */
[----:B------:R-:W-:Y:S02]  /*22e0*/  FMUL R34, R34, R53 ;  /* 0x0000003522227220 */ /* 0x000fe40000400000 */
[----:B------:R1:W4:Y:S01]  /*22f0*/  MUFU.RCP R13, R19 ;  /* 0x00000013000d7308 */ /* 0x0003220000001000 */
[----:B------:R-:W-:Y:S01]  /*2300*/  PRMT R15, R15, 0x7632, R15 ;  /* 0x000076320f0f7816 */ /* 0x000fe2000000000f */
[----:B--2---:R-:W-:Y:S01]  /*2310*/  FMUL R51, R51, R14 ;  /* 0x0000000e33337220 */ /* 0x004fe20000400000 */
[----:B------:R-:W-:Y:S01]  /*2320*/  FSEL R14, R43, 1, P6 ;  /* 0x3f8000002b0e7808 */ /* 0x000fe20003000000 */
[----:B---3--:R-:W-:Y:S01]  /*2330*/  FMUL R38, R52, R17 ;  /* 0x0000001134267220 */ /* 0x008fe20000400000 */
[----:B------:R-:W-:Y:S02]  /*2340*/  IADD3 R52, P4, R4, UR4, RZ ;  /* 0x0000000404347c10 */ /* 0x000fe4000ff9e0ff */
[----:B------:R-:W-:Y:S02]  /*2350*/  CS2R R16, SRZ ;  /* 0x0000000000107805 */ /* 0x000fe4000001ff00 */
[----:B-1----:R-:W-:-:S02]  /*2360*/  CS2R R18, SRZ ;  /* 0x0000000000127805 */ /* 0x002fc4000001ff00 */
[----:B------:R-:W-:Y:S02]  /*2370*/  IADD3.X R53, R6, UR5, RZ, P4, !PT ;  /* 0x0000000506357c10 */ /* 0x000fe4000a7fe4ff */
[----:B------:R-:W-:Y:S01]  /*2380*/  SHF.L.U32 R15, R15, 0x10, RZ ;  /* 0x000000100f0f7819 */ /* 0x000fe200000006ff */
[----:B----4-:R-:W-:Y:S02]  /*2390*/  FMUL R13, R13, R14 ;  /* 0x0000000e0d0d7220 */ /* 0x010fe40000400000 */
[----:B------:R-:W2:Y:S01]  /*23a0*/  @P1 LDG.E.128 R16, desc[UR6][R52.64] ;  /* 0x0000000634101981 */ /* 0x000ea2000c1e1d00 */
[----:B------:R-:W-:Y:S01]  /*23b0*/  FMUL R38, R41, R38 ;  /* 0x0000002629267220 */ /* 0x000fe20000400000 */
[----:B------:R-:W-:Y:S01]  /*23c0*/  FMUL R14, R36, R15 ;  /* 0x0000000f240e7220 */ /* 0x000fe20000400000 */
[----:B------:R-:W-:-:S04]  /*23d0*/  FADD R15, RZ, -R15 ;  /* 0x8000000fff0f7221 */ /* 0x000fc80000000000 */
[----:B------:R-:W-:-:S05]  /*23e0*/  FMUL R15, R15, 1.4426950216293334961 ;  /* 0x3fb8aa3b0f0f7820 */ /* 0x000fca0000400000 */
[----:B------:R-:W-:-:S13]  /*23f0*/  FSETP.GEU.AND P4, PT, R15, -126, PT ;  /* 0xc2fc00000f00780b */ /* 0x000fda0003f8e000 */
[----:B------:R-:W-:-:S04]  /*2400*/  @!P4 FMUL R15, R15, 0.5 ;  /* 0x3f0000000f0fc820 */ /* 0x000fc80000400000 */
[----:B------:R-:W1:Y:S02]  /*2410*/  MUFU.EX2 R36, R15 ;  /* 0x0000000f00247308 */ /* 0x000e640000000800 */
[----:B-1----:R-:W-:-:S04]  /*2420*/  @!P4 FMUL R36, R36, R36 ;  /* 0x000000242424c220 */ /* 0x002fc80000400000 */
[----:B------:R-:W-:-:S05]  /*2430*/  FADD R36, R36, 1 ;  /* 0x3f80000024247421 */ /* 0x000fca0000000000 */
[----:B------:R-:W-:-:S13]  /*2440*/  FSETP.GT.AND P4, PT, R36, 8.50705917302346158658e+37, PT ;  /* 0x7e8000002400780b */ /* 0x000fda0003f84000 */
[----:B------:R-:W-:-:S04]  /*2450*/  @P4 FMUL R36, R36, 0.25 ;  /* 0x3e80000024244820 */ /* 0x000fc80000400000 */
[----:B------:R1:W3:Y:S02]  /*2460*/  MUFU.RCP R15, R36 ;  /* 0x00000024000f7308 */ /* 0x0002e40000001000 */
[----:B-1----:R-:W-:Y:S01]  /*2470*/  FMUL R36, R42, R51 ;  /* 0x000000332a247220 */ /* 0x002fe20000400000 */
[----:B------:R-:W-:Y:S01]  /*2480*/  FMUL R42, R39, R50 ;  /* 0x00000032272a7220 */ /* 0x000fe20000400000 */
[----:B------:R-:W-:Y:S01]  /*2490*/  FMUL R39, R12, R13 ;  /* 0x0000000d0c277220 */ /* 0x000fe20000400000 */
[----:B------:R-:W-:-:S05]  /*24a0*/  FSEL R50, R43, 1, P4 ;  /* 0x3f8000002b327808 */ /* 0x000fca0002000000 */
[----:B---3--:R-:W-:-:S04]  /*24b0*/  FMUL R41, R15, R50 ;  /* 0x000000320f297220 */ /* 0x008fc80000400000 */
[----:B------:R-:W-:Y:S01]  /*24c0*/  FMUL R41, R14, R41 ;  /* 0x000000290e297220 */ /* 0x000fe20000400000 */
[C---:B--2---:R-:W-:Y:S02]  /*24d0*/  SHF.L.U32 R13, R16.reuse, 0x10, RZ ;  /* 0x00000010100d7819 */ /* 0x044fe400000006ff */
[----:B------:R-:W-:Y:S02]  /*24e0*/  PRMT R12, R16, 0x7632, R12 ;  /* 0x00007632100c7816 */ /* 0x000fe4000000000c */
[----:B------:R-:W-:Y:S01]  /*24f0*/  SHF.L.U32 R53, R17, 0x10, RZ ;  /* 0x0000001011357819 */ /* 0x000fe200000006ff */
[----:B------:R-:W-:Y:S01]  /*2500*/  FADD R51, RZ, -R13 ;  /* 0x8000000dff337221 */ /* 0x000fe20000000000 */
[----:B------:R-:W-:Y:S01]  /*2510*/  SHF.L.U32 R12, R12, 0x10, RZ ;  /* 0x000000100c0c7819 */ /* 0x000fe200000006ff */
[----:B------:R-:W-:Y:S01]  /*2520*/  FMUL R13, R26, R13 ;  /* 0x0000000d1a0d7220 */ /* 0x000fe20000400000 */
[----:B------:R-:W-:Y:S01]  /*2530*/  SHF.L.U32 R52, R18, 0x10, RZ ;  /* 0x0000001012347819 */ /* 0x000fe200000006ff */
[----:B------:R-:W-:Y:S01]  /*2540*/  FMUL R51, R51, 1.4426950216293334961 ;  /* 0x3fb8aa3b33337820 */ /* 0x000fe20000400000 */
[----:B------:R-:W-:Y:S01]  /*2550*/  FADD R50, RZ, -R53 ;  /* 0x80000035ff327221 */ /* 0x000fe20000000000 */
[----:B------:R-:W-:Y:S01]  /*2560*/  FADD R15, RZ, -R12 ;  /* 0x8000000cff0f7221 */ /* 0x000fe20000000000 */
[----:B------:R-:W-:Y:S01]  /*2570*/  FMUL R16, R28, R53 ;  /* 0x000000351c107220 */ /* 0x000fe20000400000 */
[----:B------:R-:W-:Y:S01]  /*2580*/  FMUL R26, R27, R52 ;  /* 0x000000341b1a7220 */ /* 0x000fe20000400000 */
[----:B------:R-:W-:Y:S01]  /*2590*/  FSETP.GEU.AND P6, PT, R51, -126, PT ;  /* 0xc2fc00003300780b */ /* 0x000fe20003fce000 */
[----:B------:R-:W-:Y:S01]  /*25a0*/  FMUL R15, R15, 1.4426950216293334961 ;  /* 0x3fb8aa3b0f0f7820 */ /* 0x000fe20000400000 */
[----:B------:R-:W-:Y:S01]  /*25b0*/  FMUL R50, R50, 1.4426950216293334961 ;  /* 0x3fb8aa3b32327820 */ /* 0x000fe20000400000 */
[----:B------:R-:W-:Y:S01]  /*25c0*/  FADD R52, RZ, -R52 ;  /* 0x80000034ff347221 */ /* 0x000fe20000000000 */
[----:B------:R-:W-:Y:S01]  /*25d0*/  SHF.L.U32 R27, R19, 0x10, RZ ;  /* 0x00000010131b7819 */ /* 0x000fe200000006ff */
[----:B------:R-:W-:Y:S01]  /*25e0*/  FMUL R31, R31, R12 ;  /* 0x0000000c1f1f7220 */ /* 0x000fe20000400000 */
[----:B------:R-:W-:Y:S01]  /*25f0*/  FSETP.GEU.AND P4, PT, R15, -126, PT ;  /* 0xc2fc00000f00780b */ /* 0x000fe20003f8e000 */
[----:B------:R-:W-:Y:S01]  /*2600*/  FMUL R52, R52, 1.4426950216293334961 ;  /* 0x3fb8aa3b34347820 */ /* 0x000fe20000400000 */
[----:B------:R-:W-:Y:S01]  /*2610*/  FSETP.GEU.AND P5, PT, R50, -126, PT ;  /* 0xc2fc00003200780b */ /* 0x000fe20003fae000 */
[----:B------:R-:W-:Y:S01]  /*2620*/  FMUL R32, R32, R27 ;  /* 0x0000001b20207220 */ /* 0x000fe20000400000 */
[----:B------:R-:W-:-:S03]  /*2630*/  FADD R27, RZ, -R27 ;  /* 0x8000001bff1b7221 */ /* 0x000fc60000000000 */
[----:B------:R-:W-:Y:S01]  /*2640*/  @!P6 FMUL R51, R51, 0.5 ;  /* 0x3f0000003333e820 */ /* 0x000fe20000400000 */
[----:B------:R-:W-:-:S03]  /*2650*/  FMUL R53, R27, 1.4426950216293334961 ;  /* 0x3fb8aa3b1b357820 */ /* 0x000fc60000400000 */
[----:B------:R-:W1:Y:S02]  /*2660*/  MUFU.EX2 R28, R51 ;  /* 0x00000033001c7308 */ /* 0x000e640000000800 */
[----:B------:R-:W-:Y:S02]  /*2670*/  @!P4 FMUL R15, R15, 0.5 ;  /* 0x3f0000000f0fc820 */ /* 0x000fe40000400000 */
[----:B------:R-:W-:-:S04]  /*2680*/  @!P5 FMUL R50, R50, 0.5 ;  /* 0x3f0000003232d820 */ /* 0x000fc80000400000 */
[----:B------:R-:W2:Y:S08]  /*2690*/  MUFU.EX2 R14, R15 ;  /* 0x0000000f000e7308 */ /* 0x000eb00000000800 */
[----:B------:R-:W3:Y:S01]  /*26a0*/  MUFU.EX2 R27, R50 ;  /* 0x00000032001b7308 */ /* 0x000ee20000000800 */
[----:B-1----:R-:W-:Y:S01]  /*26b0*/  @!P6 FMUL R28, R28, R28 ;  /* 0x0000001c1c1ce220 */ /* 0x002fe20000400000 */
[----:B------:R-:W-:-:S03]  /*26c0*/  FSETP.GEU.AND P6, PT, R52, -126, PT ;  /* 0xc2fc00003400780b */ /* 0x000fc60003fce000 */
[----:B------:R-:W-:Y:S01]  /*26d0*/  FADD R28, R28, 1 ;  /* 0x3f8000001c1c7421 */ /* 0x000fe20000000000 */
[----:B--2---:R-:W-:Y:S01]  /*26e0*/  @!P4 FMUL R14, R14, R14 ;  /* 0x0000000e0e0ec220 */ /* 0x004fe20000400000 */
[----:B------:R-:W-:-:S03]  /*26f0*/  FSETP.GEU.AND P4, PT, R53, -126, PT ;  /* 0xc2fc00003500780b */ /* 0x000fc60003f8e000 */
[----:B------:R-:W-:-:S05]  /*2700*/  FADD R14, R14, 1 ;  /* 0x3f8000000e0e7421 */ /* 0x000fca0000000000 */
[----:B------:R-:W-:Y:S01]  /*2710*/  @!P6 FMUL R52, R52, 0.5 ;  /* 0x3f0000003434e820 */ /* 0x000fe20000400000 */
[----:B---3--:R-:W-:Y:S01]  /*2720*/  @!P5 FMUL R27, R27, R27 ;  /* 0x0000001b1b1bd220 */ /* 0x008fe20000400000 */
[----:B------:R-:W-:Y:S02]  /*2730*/  FSETP.GT.AND P5, PT, R28, 8.50705917302346158658e+37, PT ;  /* 0x7e8000001c00780b */ /* 0x000fe40003fa4000 */
[----:B------:R-:W1:Y:S01]  /*2740*/  MUFU.EX2 R51, R52 ;  /* 0x0000003400337308 */ /* 0x000e620000000800 */
[----:B------:R-:W-:Y:S01]  /*2750*/  FADD R15, R27, 1 ;  /* 0x3f8000001b0f7421 */ /* 0x000fe20000000000 */
[----:B------:R-:W-:Y:S01]  /*2760*/  FSEL R50, R43, 1, P5 ;  /* 0x3f8000002b327808 */ /* 0x000fe20002800000 */
[----:B------:R-:W-:-:S06]  /*2770*/  @!P4 FMUL R53, R53, 0.5 ;  /* 0x3f0000003535c820 */ /* 0x000fcc0000400000 */
[----:B------:R-:W2:Y:S02]  /*2780*/  MUFU.EX2 R53, R53 ;  /* 0x0000003500357308 */ /* 0x000ea40000000800 */
[----:B------:R-:W-:Y:S01]  /*2790*/  @P5 FMUL R28, R28, 0.25 ;  /* 0x3e8000001c1c5820 */ /* 0x000fe20000400000 */
[----:B-1----:R-:W-:Y:S01]  /*27a0*/  @!P6 FMUL R51, R51, R51 ;  /* 0x000000333333e220 */ /* 0x002fe20000400000 */
[----:B------:R-:W-:-:S04]  /*27b0*/  FSETP.GT.AND P6, PT, R15, 8.50705917302346158658e+37, PT ;  /* 0x7e8000000f00780b */ /* 0x000fc80003fc4000 */
[----:B------:R1:W3:Y:S01]  /*27c0*/  MUFU.RCP R27, R28 ;  /* 0x0000001c001b7308 */ /* 0x0002e20000001000 */
[----:B------:R-:W-:Y:S01]  /*27d0*/  FSEL R52, R43, 1, P6 ;  /* 0x3f8000002b347808 */ /* 0x000fe20003000000 */
[----:B--2---:R-:W-:Y:S01]  /*27e0*/  @!P4 FMUL R53, R53, R53 ;  /* 0x000000353535c220 */ /* 0x004fe20000400000 */
[----:B-1----:R-:W-:-:S06]  /*27f0*/  FADD R28, R51, 1 ;  /* 0x3f800000331c7421 */ /* 0x002fcc0000000000 */
[----:B------:R-:W-:Y:S01]  /*2800*/  @P6 FMUL R15, R15, 0.25 ;  /* 0x3e8000000f0f6820 */ /* 0x000fe20000400000 */
[----:B------:R-:W-:Y:S01]  /*2810*/  FADD R12, R53, 1 ;  /* 0x3f800000350c7421 */ /* 0x000fe20000000000 */
[----:B------:R-:W-:Y:S02]  /*2820*/  FSETP.GT.AND P4, PT, R28, 8.50705917302346158658e+37, PT ;  /* 0x7e8000001c00780b */ /* 0x000fe40003f84000 */
[----:B------:R-:W-:Y:S01]  /*2830*/  FSETP.GT.AND P6, PT, R14, 8.50705917302346158658e+37, PT ;  /* 0x7e8000000e00780b */ /* 0x000fe20003fc4000 */
[----:B---3--:R-:W-:Y:S01]  /*2840*/  FMUL R50, R27, R50 ;  /* 0x000000321b327220 */ /* 0x008fe20000400000 */
[----:B------:R-:W-:Y:S01]  /*2850*/  FSETP.GT.AND P5, PT, R12, 8.50705917302346158658e+37, PT ;  /* 0x7e8000000c00780b */ /* 0x000fe20003fa4000 */
[----:B------:R-:W1:Y:S02]  /*2860*/  MUFU.RCP R15, R15 ;  /* 0x0000000f000f7308 */ /* 0x000e640000001000 */
[----:B------:R-:W-:Y:S01]  /*2870*/  FMUL R27, R13, R50 ;  /* 0x000000320d1b7220 */ /* 0x000fe20000400000 */
[----:B------:R-:W-:-:S05]  /*2880*/  FSEL R50, R43, 1, P5 ;  /* 0x3f8000002b327808 */ /* 0x000fca0002800000 */
[----:B------:R-:W-:Y:S02]  /*2890*/  @P4 FMUL R28, R28, 0.25 ;  /* 0x3e8000001c1c4820 */ /* 0x000fe40000400000 */
[----:B------:R-:W-:Y:S02]  /*28a0*/  @P6 FMUL R14, R14, 0.25 ;  /* 0x3e8000000e0e6820 */ /* 0x000fe40000400000 */
[----:B------:R-:W-:Y:S02]  /*28b0*/  @P5 FMUL R12, R12, 0.25 ;  /* 0x3e8000000c0c5820 */ /* 0x000fe40000400000 */
[----:B------:R-:W2:Y:S01]  /*28c0*/  MUFU.RCP R28, R28 ;  /* 0x0000001c001c7308 */ /* 0x000ea20000001000 */
[----:B-1----:R-:W-:-:S04]  /*28d0*/  FMUL R13, R15, R52 ;  /* 0x000000340f0d7220 */ /* 0x002fc80000400000 */
[----:B------:R-:W-:-:S03]  /*28e0*/  FMUL R16, R16, R13 ;  /* 0x0000000d10107220 */ /* 0x000fc60000400000 */
[----:B------:R-:W1:Y:S01]  /*28f0*/  MUFU.RCP R53, R12 ;  /* 0x0000000c00357308 */ /* 0x000e620000001000 */
[----:B------:R-:W-:-:S07]  /*2900*/  FSEL R13, R43, 1, P4 ;  /* 0x3f8000002b0d7808 */ /* 0x000fce0002000000 */
[----:B------:R-:W3:Y:S01]  /*2910*/  MUFU.RCP R14, R14 ;  /* 0x0000000e000e7308 */ /* 0x000ee20000001000 */
[----:B--2---:R-:W-:-:S04]  /*2920*/  FMUL R13, R28, R13 ;  /* 0x0000000d1c0d7220 */ /* 0x004fc80000400000 */
[----:B------:R-:W-:Y:S01]  /*2930*/  FMUL R26, R26, R13 ;  /* 0x0000000d1a1a7220 */ /* 0x000fe20000400000 */
[----:B------:R-:W-:Y:S01]  /*2940*/  FSEL R13, R43, 1, P6 ;  /* 0x3f8000002b0d7808 */ /* 0x000fe20003000000 */
[----:B-1----:R-:W-:Y:S01]  /*2950*/  FMUL R53, R53, R50 ;  /* 0x0000003235357220 */ /* 0x002fe20000400000 */
[----:B------:R-:W-:-:S04]  /*2960*/  IADD3 R50, P4, R7, UR4, RZ ;  /* 0x0000000407327c10 */ /* 0x000fc8000ff9e0ff */
[----:B------:R-:W-:Y:S01]  /*2970*/  IADD3.X R51, R3, UR5, RZ, P4, !PT ;  /* 0x0000000503337c10 */ /* 0x000fe2000a7fe4ff */
[----:B------:R-:W-:Y:S01]  /*2980*/  ULDC.64 UR4, c[0x0][0x220] ;  /* 0x0000880000047ab9 */ /* 0x000fe20000000a00 */
[----:B---3--:R-:W-:Y:S01]  /*2990*/  FMUL R28, R14, R13 ;  /* 0x0000000d0e1c7220 */ /* 0x008fe20000400000 */
[----:B------:R-:W-:Y:S02]  /*29a0*/  CS2R R12, SRZ ;  /* 0x00000000000c7805 */ /* 0x000fe4000001ff00 */
[----:B------:R-:W-:-:S06]  /*29b0*/  CS2R R14, SRZ ;  /* 0x00000000000e7805 */ /* 0x000fcc000001ff00 */
[----:B------:R1:W2:Y:S01]  /*29c0*/  @P3 LDG.E.128 R12, desc[UR6][R50.64] ;  /* 0x00000006320c3981 */ /* 0x0002a2000c1e1d00 */
[----:B------:R-:W-:Y:S02]  /*29d0*/  PRMT R17, R17, 0x7632, R17 ;  /* 0x0000763211117816 */ /* 0x000fe40000000011 */
[----:B------:R-:W-:Y:S02]  /*29e0*/  PRMT R18, R18, 0x7632, R18 ;  /* 0x0000763212127816 */ /* 0x000fe40000000012 */
[----:B------:R-:W-:Y:S02]  /*29f0*/  SHF.L.U32 R17, R17, 0x10, RZ ;  /* 0x0000001011117819 */ /* 0x000fe400000006ff */
[----:B------:R-:W-:Y:S02]  /*2a00*/  PRMT R19, R19, 0x7632, R19 ;  /* 0x0000763213137816 */ /* 0x000fe40000000013 */
[----:B------:R-:W-:Y:S02]  /*2a10*/  F2FP.BF16.F32.PACK_AB R34, R39, R34 ;  /* 0x000000222722723e */ /* 0x000fe400000010ff */
[----:B-1----:R-:W-:Y:S01]  /*2a20*/  SHF.L.U32 R50, R18, 0x10, RZ ;  /* 0x0000001012327819 */ /* 0x002fe200000006ff */
[----:B------:R-:W-:Y:S01]  /*2a30*/  FMUL R18, R20, R17 ;  /* 0x0000001114127220 */ /* 0x000fe20000400000 */
[----:B------:R-:W-:-:S03]  /*2a40*/  FADD R17, RZ, -R17 ;  /* 0x80000011ff117221 */ /* 0x000fc60000000000 */
[----:B------:R-:W-:Y:S01]  /*2a50*/  FADD R20, RZ, -R50 ;  /* 0x80000032ff147221 */ /* 0x000fe20000000000 */
[----:B------:R-:W-:Y:S01]  /*2a60*/  FMUL R17, R17, 1.4426950216293334961 ;  /* 0x3fb8aa3b11117820 */ /* 0x000fe20000400000 */
[----:B------:R-:W-:Y:S01]  /*2a70*/  FMUL R52, R23, R50 ;  /* 0x0000003217347220 */ /* 0x000fe20000400000 */
[----:B------:R-:W-:Y:S01]  /*2a80*/  SHF.L.U32 R50, R19, 0x10, RZ ;  /* 0x0000001013327819 */ /* 0x000fe200000006ff */
[----:B------:R-:W-:Y:S02]  /*2a90*/  FMUL R20, R20, 1.4426950216293334961 ;  /* 0x3fb8aa3b14147820 */ /* 0x000fe40000400000 */
[----:B------:R-:W-:Y:S02]  /*2aa0*/  FSETP.GEU.AND P4, PT, R17, -126, PT ;  /* 0xc2fc00001100780b */ /* 0x000fe40003f8e000 */
[----:B------:R-:W-:Y:S01]  /*2ab0*/  FMUL R29, R29, R50 ;  /* 0x000000321d1d7220 */ /* 0x000fe20000400000 */
[----:B------:R-:W-:Y:S01]  /*2ac0*/  FSETP.GEU.AND P5, PT, R20, -126, PT ;  /* 0xc2fc00001400780b */ /* 0x000fe20003fae000 */
[----:B------:R-:W-:-:S04]  /*2ad0*/  FADD R50, RZ, -R50 ;  /* 0x80000032ff327221 */ /* 0x000fc80000000000 */
[----:B------:R-:W-:-:S05]  /*2ae0*/  FMUL R51, R50, 1.4426950216293334961 ;  /* 0x3fb8aa3b32337820 */ /* 0x000fca0000400000 */
[----:B------:R-:W-:Y:S01]  /*2af0*/  @!P4 FMUL R17, R17, 0.5 ;  /* 0x3f0000001111c820 */ /* 0x000fe20000400000 */
[C---:B------:R-:W-:Y:S02]  /*2b00*/  FSETP.GEU.AND P6, PT, R51.reuse, -126, PT ;  /* 0xc2fc00003300780b */ /* 0x040fe40003fce000 */
[----:B------:R-:W-:Y:S01]  /*2b10*/  @!P5 FMUL R20, R20, 0.5 ;  /* 0x3f0000001414d820 */ /* 0x000fe20000400000 */
[----:B------:R1:W3:Y:S08]  /*2b20*/  MUFU.EX2 R19, R17 ;  /* 0x0000001100137308 */ /* 0x0002f00000000800 */
[----:B------:R4:W5:Y:S01]  /*2b30*/  MUFU.EX2 R23, R20 ;  /* 0x0000001400177308 */ /* 0x0009620000000800 */
[----:B-1----:R-:W-:Y:S01]  /*2b40*/  FMUL R17, R32, R53 ;  /* 0x0000003520117220 */ /* 0x002fe20000400000 */
[----:B------:R-:W-:-:S06]  /*2b50*/  @!P6 FMUL R51, R51, 0.5 ;  /* 0x3f0000003333e820 */ /* 0x000fcc0000400000 */
[----:B------:R-:W1:Y:S01]  /*2b60*/  MUFU.EX2 R50, R51 ;  /* 0x0000003300327308 */ /* 0x000e620000000800 */
[----:B---3--:R-:W-:Y:S01]  /*2b70*/  @!P4 FMUL R19, R19, R19 ;  /* 0x000000131313c220 */ /* 0x008fe20000400000 */
[----:B----4-:R-:W-:-:S03]  /*2b80*/  FMUL R20, R31, R28 ;  /* 0x0000001c1f147220 */ /* 0x010fc60000400000 */
[----:B------:R-:W-:Y:S01]  /*2b90*/  FADD R19, R19, 1 ;  /* 0x3f80000013137421 */ /* 0x000fe20000000000 */
[----:B-----5:R-:W-:-:S04]  /*2ba0*/  @!P5 FMUL R23, R23, R23 ;  /* 0x000000171717d220 */ /* 0x020fc80000400000 */
[----:B------:R-:W-:Y:S01]  /*2bb0*/  FSETP.GT.AND P5, PT, R19, 8.50705917302346158658e+37, PT ;  /* 0x7e8000001300780b */ /* 0x000fe20003fa4000 */
[----:B------:R-:W-:-:S03]  /*2bc0*/  FADD R23, R23, 1 ;  /* 0x3f80000017177421 */ /* 0x000fc60000000000 */
[----:B------:R-:W-:Y:S01]  /*2bd0*/  FSEL R28, R43, 1, P5 ;  /* 0x3f8000002b1c7808 */ /* 0x000fe20002800000 */
[----:B-1----:R-:W-:Y:S01]  /*2be0*/  @!P6 FMUL R50, R50, R50 ;  /* 0x000000323232e220 */ /* 0x002fe20000400000 */
[----:B------:R-:W-:-:S03]  /*2bf0*/  FSETP.GT.AND P4, PT, R23, 8.50705917302346158658e+37, PT ;  /* 0x7e8000001700780b */ /* 0x000fc60003f84000 */
[----:B------:R-:W-:Y:S01]  /*2c00*/  FADD R50, R50, 1 ;  /* 0x3f80000032327421 */ /* 0x000fe20000000000 */
[----:B------:R-:W-:-:S03]  /*2c10*/  FSEL R32, R43, 1, P4 ;  /* 0x3f8000002b207808 */ /* 0x000fc60002000000 */
[----:B------:R-:W-:Y:S01]  /*2c20*/  @P5 FMUL R19, R19, 0.25 ;  /* 0x3e80000013135820 */ /* 0x000fe20000400000 */
[----:B------:R-:W-:-:S05]  /*2c30*/  FSETP.GT.AND P6, PT, R50, 8.50705917302346158658e+37, PT ;  /* 0x7e8000003200780b */ /* 0x000fca0003fc4000 */
[----:B------:R-:W1:Y:S01]  /*2c40*/  MUFU.RCP R19, R19 ;  /* 0x0000001300137308 */ /* 0x000e620000001000 */
[----:B------:R-:W-:-:S07]  /*2c50*/  @P4 FMUL R23, R23, 0.25 ;  /* 0x3e80000017174820 */ /* 0x000fce0000400000 */
[----:B------:R-:W3:Y:S01]  /*2c60*/  MUFU.RCP R23, R23 ;  /* 0x0000001700177308 */ /* 0x000ee20000001000 */
[----:B------:R-:W-:-:S07]  /*2c70*/  @P6 FMUL R50, R50, 0.25 ;  /* 0x3e80000032326820 */ /* 0x000fce0000400000 */
[----:B------:R-:W4:Y:S01]  /*2c80*/  MUFU.RCP R50, R50 ;  /* 0x0000003200327308 */ /* 0x000f220000001000 */
[----:B-1----:R-:W-:Y:S01]  /*2c90*/  FMUL R19, R19, R28 ;  /* 0x0000001c13137220 */ /* 0x002fe20000400000 */
[----:B---3--:R-:W-:-:S03]  /*2ca0*/  FMUL R51, R23, R32 ;  /* 0x0000002017337220 */ /* 0x008fc60000400000 */
[----:B------:R-:W-:Y:S01]  /*2cb0*/  FMUL R23, R18, R19 ;  /* 0x0000001312177220 */ /* 0x000fe20000400000 */
[----:B------:R-:W-:Y:S01]  /*2cc0*/  FMUL R19, R52, R51 ;  /* 0x0000003334137220 */ /* 0x000fe20000400000 */
[----:B------:R-:W-:-:S04]  /*2cd0*/  FSEL R51, R43, 1, P6 ;  /* 0x3f8000002b337808 */ /* 0x000fc80003000000 */
[----:B------:R-:W-:Y:S01]  /*2ce0*/  F2FP.BF16.F32.PACK_AB R26, R19, R26 ;  /* 0x0000001a131a723e */ /* 0x000fe200000010ff */
[----:B----4-:R-:W-:-:S04]  /*2cf0*/  FMUL R18, R50, R51 ;  /* 0x0000003332127220 */ /* 0x010fc80000400000 */
[----:B------:R-:W-:Y:S01]  /*2d00*/  FMUL R18, R29, R18 ;  /* 0x000000121d127220 */ /* 0x000fe20000400000 */
[C---:B--2---:R-:W-:Y:S02]  /*2d10*/  SHF.L.U32 R28, R12.reuse, 0x10, RZ ;  /* 0x000000100c1c7819 */ /* 0x044fe400000006ff */
[----:B------:R-:W-:Y:S02]  /*2d20*/  PRMT R12, R12, 0x7632, R12 ;  /* 0x000076320c0c7816 */ /* 0x000fe4000000000c */
[C---:B------:R-:W-:Y:S01]  /*2d30*/  SHF.L.U32 R53, R13.reuse, 0x10, RZ ;  /* 0x000000100d357819 */ /* 0x040fe200000006ff */
[----:B------:R-:W-:Y:S01]  /*2d40*/  FADD R31, RZ, -R28 ;  /* 0x8000001cff1f7221 */ /* 0x000fe20000000000 */
[----:B------:R-:W-:Y:S02]  /*2d50*/  SHF.L.U32 R29, R12, 0x10, RZ ;  /* 0x000000100c1d7819 */ /* 0x000fe400000006ff */
[----:B------:R-:W-:Y:S01]  /*2d60*/  PRMT R13, R13, 0x7632, R13 ;  /* 0x000076320d0d7816 */ /* 0x000fe2000000000d */
[----:B------:R-:W-:Y:S01]  /*2d70*/  FMUL R31, R31, 1.4426950216293334961 ;  /* 0x3fb8aa3b1f1f7820 */ /* 0x000fe20000400000 */
[----:B------:R-:W-:Y:S01]  /*2d80*/  FADD R51, RZ, -R53 ;  /* 0x80000035ff337221 */ /* 0x000fe20000000000 */
[----:B------:R-:W-:Y:S01]  /*2d90*/  FADD R12, RZ, -R29 ;  /* 0x8000001dff0c7221 */ /* 0x000fe20000000000 */
[----:B------:R-:W-:-:S02]  /*2da0*/  FMUL R10, R10, R53 ;  /* 0x000000350a0a7220 */ /* 0x000fc40000400000 */
[----:B------:R-:W-:Y:S01]  /*2db0*/  FSETP.GEU.AND P4, PT, R31, -126, PT ;  /* 0xc2fc00001f00780b */ /* 0x000fe20003f8e000 */
[----:B------:R-:W-:Y:S01]  /*2dc0*/  FMUL R52, R12, 1.4426950216293334961 ;  /* 0x3fb8aa3b0c347820 */ /* 0x000fe20000400000 */
[----:B------:R-:W-:Y:S01]  /*2dd0*/  FMUL R51, R51, 1.4426950216293334961 ;  /* 0x3fb8aa3b33337820 */ /* 0x000fe20000400000 */
[----:B------:R-:W-:-:S03]  /*2de0*/  FMUL R12, R11, R28 ;  /* 0x0000001c0b0c7220 */ /* 0x000fc60000400000 */
[----:B------:R-:W-:Y:S02]  /*2df0*/  FSETP.GEU.AND P5, PT, R52, -126, PT ;  /* 0xc2fc00003400780b */ /* 0x000fe40003fae000 */
[----:B------:R-:W-:-:S05]  /*2e00*/  FSETP.GEU.AND P6, PT, R51, -126, PT ;  /* 0xc2fc00003300780b */ /* 0x000fca0003fce000 */
[----:B------:R-:W-:-:S04]  /*2e10*/  @!P4 FMUL R31, R31, 0.5 ;  /* 0x3f0000001f1fc820 */ /* 0x000fc80000400000 */
[----:B------:R1:W2:Y:S02]  /*2e20*/  MUFU.EX2 R50, R31 ;  /* 0x0000001f00327308 */ /* 0x0002a40000000800 */
[----:B------:R-:W-:Y:S02]  /*2e30*/  @!P5 FMUL R52, R52, 0.5 ;  /* 0x3f0000003434d820 */ /* 0x000fe40000400000 */
[----:B------:R-:W-:-:S04]  /*2e40*/  @!P6 FMUL R51, R51, 0.5 ;  /* 0x3f0000003333e820 */ /* 0x000fc80000400000 */
[----:B------:R-:W3:Y:S01]  /*2e50*/  MUFU.EX2 R32, R52 ;  /* 0x0000003400207308 */ /* 0x000ee20000000800 */
[----:B-1----:R-:W-:Y:S01]  /*2e60*/  FMUL R31, R22, R29 ;  /* 0x0000001d161f7220 */ /* 0x002fe20000400000 */
[----:B------:R-:W-:Y:S02]  /*2e70*/  SHF.L.U32 R22, R13, 0x10, RZ ;  /* 0x000000100d167819 */ /* 0x000fe400000006ff */
[----:B------:R-:W-:-:S03]  /*2e80*/  SHF.L.U32 R13, R14, 0x10, RZ ;  /* 0x000000100e0d7819 */ /* 0x000fc600000006ff */
[----:B------:R-:W-:Y:S01]  /*2e90*/  FMUL R29, R21, R22 ;  /* 0x00000016151d7220 */ /* 0x000fe20000400000 */
[----:B------:R-:W1:Y:S01]  /*2ea0*/  MUFU.EX2 R51, R51 ;  /* 0x0000003300337308 */ /* 0x000e620000000800 */
[----:B--2---:R-:W-:Y:S01]  /*2eb0*/  @!P4 FMUL R50, R50, R50 ;  /* 0x000000323232c220 */ /* 0x004fe20000400000 */
[----:B------:R-:W-:-:S03]  /*2ec0*/  FADD R22, RZ, -R22 ;  /* 0x80000016ff167221 */ /* 0x000fc60000000000 */
[----:B------:R-:W-:Y:S01]  /*2ed0*/  FADD R50, R50, 1 ;  /* 0x3f80000032327421 */ /* 0x000fe20000000000 */
[----:B------:R-:W-:Y:S01]  /*2ee0*/  FMUL R28, R22, 1.4426950216293334961 ;  /* 0x3fb8aa3b161c7820 */ /* 0x000fe20000400000 */
[----:B------:R-:W-:Y:S01]  /*2ef0*/  FMUL R22, R0, R13 ;  /* 0x0000000d00167220 */ /* 0x000fe20000400000 */
[----:B------:R-:W-:Y:S01]  /*2f00*/  FADD R13, RZ, -R13 ;  /* 0x8000000dff0d7221 */ /* 0x000fe20000000000 */
[----:B---3--:R-:W-:Y:S01]  /*2f10*/  @!P5 FMUL R32, R32, R32 ;  /* 0x000000202020d220 */ /* 0x008fe20000400000 */
[----:B------:R-:W-:Y:S02]  /*2f20*/  FSETP.GT.AND P4, PT, R50, 8.50705917302346158658e+37, PT ;  /* 0x7e8000003200780b */ /* 0x000fe40003f84000 */
[----:B------:R-:W-:Y:S01]  /*2f30*/  FMUL R21, R13, 1.4426950216293334961 ;  /* 0x3fb8aa3b0d157820 */ /* 0x000fe20000400000 */
[----:B------:R-:W-:Y:S01]  /*2f40*/  FADD R11, R32, 1 ;  /* 0x3f800000200b7421 */ /* 0x000fe20000000000 */
[----:B------:R-:W-:Y:S02]  /*2f50*/  FSEL R0, R43, 1, P4 ;  /* 0x3f8000002b007808 */ /* 0x000fe40002000000 */
[----:B------:R-:W-:Y:S01]  /*2f60*/  SHF.L.U32 R32, R15, 0x10, RZ ;  /* 0x000000100f207819 */ /* 0x000fe200000006ff */
[----:B-1----:R-:W-:Y:S01]  /*2f70*/  @!P6 FMUL R51, R51, R51 ;  /* 0x000000333333e220 */ /* 0x002fe20000400000 */
[----:B------:R-:W-:-:S02]  /*2f80*/  FSETP.GT.AND P5, PT, R11, 8.50705917302346158658e+37, PT ;  /* 0x7e8000000b00780b */ /* 0x000fc40003fa4000 */
[----:B------:R-:W-:Y:S01]  /*2f90*/  FSETP.GEU.AND P6, PT, R21, -126, PT ;  /* 0xc2fc00001500780b */ /* 0x000fe20003fce000 */
[----:B------:R-:W-:Y:S01]  /*2fa0*/  FMUL R25, R25, R32 ;  /* 0x0000002019197220 */ /* 0x000fe20000400000 */
[----:B------:R-:W-:Y:S01]  /*2fb0*/  FSEL R13, R43, 1, P5 ;  /* 0x3f8000002b0d7808 */ /* 0x000fe20002800000 */
[----:B------:R-:W-:Y:S01]  /*2fc0*/  @P4 FMUL R50, R50, 0.25 ;  /* 0x3e80000032324820 */ /* 0x000fe20000400000 */
[----:B------:R-:W-:Y:S01]  /*2fd0*/  FSETP.GEU.AND P4, PT, R28, -126, PT ;  /* 0xc2fc00001c00780b */ /* 0x000fe20003f8e000 */
[----:B------:R-:W-:Y:S01]  /*2fe0*/  FADD R32, RZ, -R32 ;  /* 0x80000020ff207221 */ /* 0x000fe20000000000 */
[----:B------:R-:W-:Y:S01]  /*2ff0*/  PRMT R15, R15, 0x7632, R15 ;  /* 0x000076320f0f7816 */ /* 0x000fe2000000000f */
[----:B------:R-:W1:Y:S02]  /*3000*/  MUFU.RCP R53, R50 ;  /* 0x0000003200357308 */ /* 0x000e640000001000 */
[----:B------:R-:W-:Y:S01]  /*3010*/  FMUL R32, R32, 1.4426950216293334961 ;  /* 0x3fb8aa3b20207820 */ /* 0x000fe20000400000 */
[----:B------:R-:W-:Y:S01]  /*3020*/  SHF.L.U32 R15, R15, 0x10, RZ ;  /* 0x000000100f0f7819 */ /* 0x000fe200000006ff */
[----:B------:R-:W-:-:S02]  /*3030*/  @P5 FMUL R11, R11, 0.25 ;  /* 0x3e8000000b0b5820 */ /* 0x000fc40000400000 */
[----:B------:R-:W-:Y:S02]  /*3040*/  @!P6 FMUL R21, R21, 0.5 ;  /* 0x3f0000001515e820 */ /* 0x000fe40000400000 */
[----:B------:R-:W-:Y:S01]  /*3050*/  FMUL R30, R30, R15 ;  /* 0x0000000f1e1e7220 */ /* 0x000fe20000400000 */
[----:B------:R-:W-:Y:S01]  /*3060*/  FADD R15, RZ, -R15 ;  /* 0x8000000fff0f7221 */ /* 0x000fe20000000000 */
[----:B------:R-:W-:Y:S01]  /*3070*/  @!P4 FMUL R28, R28, 0.5 ;  /* 0x3f0000001c1cc820 */ /* 0x000fe20000400000 */
[----:B------:R-:W2:Y:S01]  /*3080*/  MUFU.EX2 R50, R21 ;  /* 0x0000001500327308 */ /* 0x000ea20000000800 */
[----:B-1----:R-:W-:Y:S01]  /*3090*/  FMUL R53, R53, R0 ;  /* 0x0000000035357220 */ /* 0x002fe20000400000 */
[----:B------:R-:W-:Y:S01]  /*30a0*/  PRMT R0, R14, 0x7632, R0 ;  /* 0x000076320e007816 */ /* 0x000fe20000000000 */
[----:B------:R-:W-:-:S05]  /*30b0*/  FADD R14, R51, 1 ;  /* 0x3f800000330e7421 */ /* 0x000fca0000000000 */
[----:B------:R-:W1:Y:S01]  /*30c0*/  MUFU.EX2 R28, R28 ;  /* 0x0000001c001c7308 */ /* 0x000e620000000800 */
[----:B------:R-:W-:Y:S01]  /*30d0*/  SHF.L.U32 R51, R0, 0x10, RZ ;  /* 0x0000001000337819 */ /* 0x000fe200000006ff */
[----:B------:R-:W-:Y:S01]  /*30e0*/  FMUL R0, R12, R53 ;  /* 0x000000350c007220 */ /* 0x000fe20000400000 */
[----:B------:R-:W-:Y:S01]  /*30f0*/  FSETP.GT.AND P5, PT, R14, 8.50705917302346158658e+37, PT ;  /* 0x7e8000000e00780b */ /* 0x000fe20003fa4000 */
[----:B------:R-:W-:Y:S02]  /*3100*/  FMUL R53, R15, 1.4426950216293334961 ;  /* 0x3fb8aa3b0f357820 */ /* 0x000fe40000400000 */
[----:B------:R-:W-:Y:S01]  /*3110*/  FMUL R24, R24, R51 ;  /* 0x0000003318187220 */ /* 0x000fe20000400000 */
[----:B------:R-:W-:Y:S01]  /*3120*/  FADD R51, RZ, -R51 ;  /* 0x80000033ff337221 */ /* 0x000fe20000000000 */
[----:B------:R-:W-:Y:S01]  /*3130*/  FSEL R12, R43, 1, P5 ;  /* 0x3f8000002b0c7808 */ /* 0x000fe20002800000 */
[----:B--2---:R-:W-:Y:S01]  /*3140*/  @!P6 FMUL R50, R50, R50 ;  /* 0x000000323232e220 */ /* 0x004fe20000400000 */
[----:B------:R-:W-:Y:S01]  /*3150*/  FSETP.GEU.AND P6, PT, R53, -126, PT ;  /* 0xc2fc00003500780b */ /* 0x000fe20003fce000 */
[----:B------:R-:W-:-:S05]  /*3160*/  FMUL R51, R51, 1.4426950216293334961 ;  /* 0x3fb8aa3b33337820 */ /* 0x000fca0000400000 */
[----:B------:R-:W-:Y:S01]  /*3170*/  @P5 FMUL R14, R14, 0.25 ;  /* 0x3e8000000e0e5820 */ /* 0x000fe20000400000 */
[----:B------:R-:W-:Y:S01]  /*3180*/  FSETP.GEU.AND P5, PT, R32, -126, PT ;  /* 0xc2fc00002000780b */ /* 0x000fe20003fae000 */
[----:B-1----:R-:W-:Y:S01]  /*3190*/  @!P4 FMUL R28, R28, R28 ;  /* 0x0000001c1c1cc220 */ /* 0x002fe20000400000 */
[----:B------:R-:W-:Y:S01]  /*31a0*/  FSETP.GEU.AND P4, PT, R51, -126, PT ;  /* 0xc2fc00003300780b */ /* 0x000fe20003f8e000 */
[----:B------:R-:W1:Y:S03]  /*31b0*/  MUFU.RCP R21, R14 ;  /* 0x0000000e00157308 */ /* 0x000e660000001000 */
[----:B------:R-:W-:-:S07]  /*31c0*/  @!P6 FMUL R53, R53, 0.5 ;  /* 0x3f0000003535e820 */ /* 0x000fce0000400000 */
[----:B------:R-:W-:Y:S02]  /*31d0*/  @!P5 FMUL R32, R32, 0.5 ;  /* 0x3f0000002020d820 */ /* 0x000fe40000400000 */
[----:B------:R-:W-:Y:S02]  /*31e0*/  @!P4 FMUL R51, R51, 0.5 ;  /* 0x3f0000003333c820 */ /* 0x000fe40000400000 */
[----:B------:R2:W3:Y:S01]  /*31f0*/  MUFU.EX2 R52, R32 ;  /* 0x0000002000347308 */ /* 0x0004e20000000800 */
[----:B-1----:R-:W-:-:S04]  /*3200*/  FMUL R21, R21, R12 ;  /* 0x0000000c15157220 */ /* 0x002fc80000400000 */
[----:B------:R-:W-:-:S03]  /*3210*/  FMUL R21, R10, R21 ;  /* 0x000000150a157220 */ /* 0x000fc60000400000 */
[----:B------:R1:W4:Y:S01]  /*3220*/  MUFU.EX2 R15, R51 ;  /* 0x00000033000f7308 */ /* 0x0003220000000800 */
[----:B--2---:R-:W-:-:S07]  /*3230*/  FADD R32, R50, 1 ;  /* 0x3f80000032207421 */ /* 0x004fce0000000000 */
[----:B------:R2:W5:Y:S01]  /*3240*/  MUFU.EX2 R50, R53 ;  /* 0x0000003500327308 */ /* 0x0005620000000800 */
[----:B---3--:R-:W-:Y:S01]  /*3250*/  @!P5 FMUL R52, R52, R52 ;  /* 0x000000343434d220 */ /* 0x008fe20000400000 */
[----:B------:R-:W-:Y:S01]  /*3260*/  FSETP.GT.AND P5, PT, R32, 8.50705917302346158658e+37, PT ;  /* 0x7e8000002000780b */ /* 0x000fe20003fa4000 */
[----:B-1----:R-:W-:Y:S02]  /*3270*/  FADD R51, R28, 1 ;  /* 0x3f8000001c337421 */ /* 0x002fe40000000000 */
[----:B------:R-:W-:-:S03]  /*3280*/  FADD R52, R52, 1 ;  /* 0x3f80000034347421 */ /* 0x000fc60000000000 */
[----:B------:R1:W-:Y:S01]  /*3290*/  MUFU.RCP R28, R11 ;  /* 0x0000000b001c7308 */ /* 0x0003e20000001000 */
[----:B----4-:R-:W-:Y:S01]  /*32a0*/  @!P4 FMUL R15, R15, R15 ;  /* 0x0000000f0f0fc220 */ /* 0x010fe20000400000 */
[----:B------:R-:W-:Y:S02]  /*32b0*/  FSETP.GT.AND P4, PT, R52, 8.50705917302346158658e+37, PT ;  /* 0x7e8000003400780b */ /* 0x000fe40003f84000 */
[----:B--2---:R-:W-:Y:S01]  /*32c0*/  FSEL R53, R43, 1, P5 ;  /* 0x3f8000002b357808 */ /* 0x004fe20002800000 */
[----:B------:R-:W-:Y:S02]  /*32d0*/  FADD R15, R15, 1 ;  /* 0x3f8000000f0f7421 */ /* 0x000fe40000000000 */
[----:B------:R-:W-:Y:S01]  /*32e0*/  @P5 FMUL R32, R32, 0.25 ;  /* 0x3e80000020205820 */ /* 0x000fe20000400000 */
[----:B-----5:R-:W-:Y:S02]  /*32f0*/  @!P6 FMUL R50, R50, R50 ;  /* 0x000000323232e220 */ /* 0x020fe40000400000 */
[----:B------:R-:W-:Y:S01]  /*3300*/  FSETP.GT.AND P5, PT, R15, 8.50705917302346158658e+37, PT ;  /* 0x7e8000000f00780b */ /* 0x000fe20003fa4000 */
[----:B------:R-:W2:Y:S01]  /*3310*/  MUFU.RCP R10, R32 ;  /* 0x00000020000a7308 */ /* 0x000ea20000001000 */
[----:B------:R-:W-:Y:S01]  /*3320*/  FSETP.GT.AND P6, PT, R51, 8.50705917302346158658e+37, PT ;  /* 0x7e8000003300780b */ /* 0x000fe20003fc4000 */
[----:B------:R-:W-:Y:S01]  /*3330*/  FADD R14, R50, 1 ;  /* 0x3f800000320e7421 */ /* 0x000fe20000000000 */
[C---:B------:R-:W-:Y:S01]  /*3340*/  FSEL R50, R43.reuse, 1, P4 ;  /* 0x3f8000002b327808 */ /* 0x040fe20002000000 */
[----:B------:R-:W-:Y:S01]  /*3350*/  @P4 FMUL R52, R52, 0.25 ;  /* 0x3e80000034344820 */ /* 0x000fe20000400000 */
[----:B-1----:R-:W-:-:S02]  /*3360*/  FSEL R11, R43, 1, P6 ;  /* 0x3f8000002b0b7808 */ /* 0x002fc40003000000 */
[----:B------:R-:W-:Y:S01]  /*3370*/  FSETP.GT.AND P4, PT, R14, 8.50705917302346158658e+37, PT ;  /* 0x7e8000000e00780b */ /* 0x000fe20003f84000 */
[----:B------:R-:W1:Y:S04]  /*3380*/  MUFU.RCP R12, R52 ;  /* 0x00000034000c7308 */ /* 0x000e680000001000 */
[----:B------:R-:W-:Y:S02]  /*3390*/  @P5 FMUL R15, R15, 0.25 ;  /* 0x3e8000000f0f5820 */ /* 0x000fe40000400000 */
[----:B------:R-:W-:Y:S01]  /*33a0*/  @P6 FMUL R51, R51, 0.25 ;  /* 0x3e80000033336820 */ /* 0x000fe20000400000 */
[----:B--2---:R-:W-:-:S03]  /*33b0*/  FMUL R53, R10, R53 ;  /* 0x000000350a357220 */ /* 0x004fc60000400000 */
[----:B------:R-:W2:Y:S01]  /*33c0*/  MUFU.RCP R15, R15 ;  /* 0x0000000f000f7308 */ /* 0x000ea20000001000 */
[----:B------:R-:W-:Y:S01]  /*33d0*/  FMUL R10, R28, R13 ;  /* 0x0000000d1c0a7220 */ /* 0x000fe20000400000 */
[----:B------:R-:W-:Y:S01]  /*33e0*/  @P4 FMUL R14, R14, 0.25 ;  /* 0x3e8000000e0e4820 */ /* 0x000fe20000400000 */
[----:B------:R-:W-:Y:S01]  /*33f0*/  FSEL R28, R43, 1, P5 ;  /* 0x3f8000002b1c7808 */ /* 0x000fe20002800000 */
[----:B------:R-:W-:Y:S01]  /*3400*/  FMUL R22, R22, R53 ;  /* 0x0000003516167220 */ /* 0x000fe20000400000 */
[----:B------:R-:W-:Y:S01]  /*3410*/  FMUL R31, R31, R10 ;  /* 0x0000000a1f1f7220 */ /* 0x000fe20000400000 */
[----:B------:R-:W-:Y:S01]  /*3420*/  F2FP.BF16.F32.PACK_AB R13, R49, R44 ;  /* 0x0000002c310d723e */ /* 0x000fe200000010ff */
[----:B-1----:R-:W-:Y:S01]  /*3430*/  FMUL R12, R12, R50 ;  /* 0x000000320c0c7220 */ /* 0x002fe20000400000 */
[----:B------:R1:W3:Y:S08]  /*3440*/  MUFU.RCP R32, R51 ;  /* 0x0000003300207308 */ /* 0x0002f00000001000 */
[----:B------:R-:W4:Y:S01]  /*3450*/  MUFU.RCP R14, R14 ;  /* 0x0000000e000e7308 */ /* 0x000f220000001000 */
[----:B-1----:R-:W-:Y:S01]  /*3460*/  FSEL R51, R43, 1, P4 ;  /* 0x3f8000002b337808 */ /* 0x002fe20002000000 */
[----:B--2---:R-:W-:Y:S01]  /*3470*/  FMUL R43, R15, R28 ;  /* 0x0000001c0f2b7220 */ /* 0x004fe20000400000 */
[----:B------:R-:W-:Y:S01]  /*3480*/  IADD3 R10, P4, R2, UR4, RZ ;  /* 0x00000004020a7c10 */ /* 0x000fe2000ff9e0ff */
[----:B------:R-:W-:Y:S01]  /*3490*/  FMUL R28, R25, R12 ;  /* 0x0000000c191c7220 */ /* 0x000fe20000400000 */
[----:B------:R-:W-:Y:S01]  /*34a0*/  F2FP.BF16.F32.PACK_AB R12, R48, R47 ;  /* 0x0000002f300c723e */ /* 0x000fe200000010ff */
[----:B------:R-:W-:Y:S01]  /*34b0*/  FMUL R43, R24, R43 ;  /* 0x0000002b182b7220 */ /* 0x000fe20000400000 */
[----:B------:R-:W-:Y:S01]  /*34c0*/  F2FP.BF16.F32.PACK_AB R15, R40, R37 ;  /* 0x00000025280f723e */ /* 0x000fe200000010ff */
[----:B---3--:R-:W-:Y:S01]  /*34d0*/  FMUL R32, R32, R11 ;  /* 0x0000000b20207220 */ /* 0x008fe20000400000 */
[----:B------:R-:W-:-:S02]  /*34e0*/  IADD3.X R11, R9, UR5, RZ, P4, !PT ;  /* 0x00000005090b7c10 */ /* 0x000fc4000a7fe4ff */
[----:B------:R-:W-:Y:S01]  /*34f0*/  IADD3 R4, P4, R4, UR4, RZ ;  /* 0x0000000404047c10 */ /* 0x000fe2000ff9e0ff */
[----:B------:R-:W-:Y:S01]  /*3500*/  FMUL R2, R29, R32 ;  /* 0x000000201d027220 */ /* 0x000fe20000400000 */
[----:B------:R-:W-:Y:S02]  /*3510*/  F2FP.BF16.F32.PACK_AB R32, R42, R33 ;  /* 0x000000212a20723e */ /* 0x000fe400000010ff */
[----:B------:R-:W-:Y:S01]  /*3520*/  F2FP.BF16.F32.PACK_AB R33, R38, R35 ;  /* 0x000000232621723e */ /* 0x000fe200000010ff */
[----:B----4-:R-:W-:Y:S01]  /*3530*/  FMUL R51, R14, R51 ;  /* 0x000000330e337220 */ /* 0x010fe20000400000 */
[----:B------:R-:W-:Y:S02]  /*3540*/  F2FP.BF16.F32.PACK_AB R14, R46, R45 ;  /* 0x0000002d2e0e723e */ /* 0x000fe400000010ff */
[----:B------:R-:W-:Y:S01]  /*3550*/  F2FP.BF16.F32.PACK_AB R35, R41, R36 ;  /* 0x000000242923723e */ /* 0x000fe200000010ff */
[----:B------:R-:W-:Y:S01]  /*3560*/  FMUL R51, R30, R51 ;  /* 0x000000331e337220 */ /* 0x000fe20000400000 */
[----:B------:R-:W-:Y:S01]  /*3570*/  F2FP.BF16.F32.PACK_AB R24, R20, R27 ;  /* 0x0000001b1418723e */ /* 0x000fe200000010ff */
[----:B------:R1:W-:Y:S01]  /*3580*/  @P2 STG.E.128 desc[UR6][R10.64], R12 ;  /* 0x0000000c0a002986 */ /* 0x0003e2000c101d06 */
[----:B------:R-:W-:-:S02]  /*3590*/  IADD3 R8, P2, R8, UR4, RZ ;  /* 0x0000000408087c10 */ /* 0x000fc4000ff5e0ff */
[----:B------:R-:W-:Y:S02]  /*35a0*/  F2FP.BF16.F32.PACK_AB R25, R23, R16 ;  /* 0x000000101719723e */ /* 0x000fe400000010ff */
[----:B------:R-:W-:Y:S02]  /*35b0*/  IADD3.X R9, R5, UR5, RZ, P2, !PT ;  /* 0x0000000505097c10 */ /* 0x000fe400097fe4ff */
[----:B------:R-:W-:Y:S02]  /*35c0*/  IADD3.X R5, R6, UR5, RZ, P4, !PT ;  /* 0x0000000506057c10 */ /* 0x000fe4000a7fe4ff */
[----:B------:R-:W-:Y:S01]  /*35d0*/  F2FP.BF16.F32.PACK_AB R27, R18, R17 ;  /* 0x00000011121b723e */ /* 0x000fe200000010ff */
[----:B------:R1:W-:Y:S01]  /*35e0*/  @P0 STG.E.128 desc[UR6][R8.64], R32 ;  /* 0x0000002008000986 */ /* 0x0003e2000c101d06 */
[----:B------:R-:W-:Y:S02]  /*35f0*/  IADD3 R6, P2, R7, UR4, RZ ;  /* 0x0000000407067c10 */ /* 0x000fe4000ff5e0ff */
[----:B------:R-:W-:Y:S01]  /*3600*/  F2FP.BF16.F32.PACK_AB R20, R31, R0 ;  /* 0x000000001f14723e */ /* 0x000fe200000010ff */
[----:B------:R1:W-:Y:S01]  /*3610*/  @P1 STG.E.128 desc[UR6][R4.64], R24 ;  /* 0x0000001804001986 */ /* 0x0003e2000c101d06 */
[----:B------:R-:W-:-:S02]  /*3620*/  IADD3.X R7, R3, UR5, RZ, P2, !PT ;  /* 0x0000000503077c10 */ /* 0x000fc400097fe4ff */
[----:B------:R-:W-:Y:S02]  /*3630*/  F2FP.BF16.F32.PACK_AB R21, R2, R21 ;  /* 0x000000150215723e */ /* 0x000fe400000010ff */
[----:B------:R-:W-:Y:S02]  /*3640*/  F2FP.BF16.F32.PACK_AB R22, R43, R22 ;  /* 0x000000162b16723e */ /* 0x000fe400000010ff */
[----:B------:R-:W-:Y:S01]  /*3650*/  F2FP.BF16.F32.PACK_AB R23, R51, R28 ;  /* 0x0000001c3317723e */ /* 0x000fe200000010ff */
[----:B0-----:R-:W-:Y:S06]  /*3660*/  @!P3 EXIT ;  /* 0x000000000000b94d */ /* 0x001fec0003800000 */
[----:B------:R-:W-:Y:S01]  /*3670*/  STG.E.128 desc[UR6][R6.64], R20 ;  /* 0x0000001406007986 */ /* 0x000fe2000c101d06 */
[----:B------:R-:W-:Y:S05]  /*3680*/  EXIT ;  /* 0x000000000000794d */ /* 0x000fea0003800000 */
.L_x_0:
[----:B------:R-:W-:-:S00]  /*3690*/  BRA `(.L_x_0) ;  /* 0xfffffffc00fc7947 */ /* 0x000fc0000383ffff */
[----:B------:R-:W-:-:S00]  /*36a0*/  NOP ;  /* 0x0000000000007918 */ /* 0x000fc00000000000 */
        /* <DEDUP_REMOVED lines=13> */
.L_x_1:


//--------------------- .nv.global.init           --------------------------
	.section	.nv.global.init,"aw",@progbits
.nv.global.init:
	.type		_$_str,@object
	.size		_$_str,(_$_str_$_2 - _$_str)
_$_str:
        /*0000*/ 	.byte	0x5f, 0x5f, 0x43, 0x55, 0x44, 0x41, 0x5f, 0x46, 0x54, 0x5a, 0x00
	.type		_$_str_$_2,@object
	.size		_$_str_$_2,(.L_1 - _$_str_$_2)
_$_str_$_2:
        /*000b*/ 	.byte	0x5f, 0x5f, 0x43, 0x55, 0x44, 0x41, 0x5f, 0x50, 0x52, 0x45, 0x43, 0x5f, 0x53, 0x51, 0x52, 0x54
        /*001b*/ 	.byte	0x00
.L_1:


//--------------------- .nv.shared.layer_norm_gated_fwd_kernel --------------------------
	.section	.nv.shared.layer_norm_gated_fwd_kernel,"aw",@nobits
	.sectionflags	@""
	.align	16
	.zero		1024


//--------------------- .nv.shared.reserved.0     --------------------------
	.section	.nv.shared.reserved.0,"aw",@nobits
	.weak		__nv_reservedSMEM_offset_0_alias
	.size		__nv_reservedSMEM_offset_0_alias, 0, 0
	.other		__nv_reservedSMEM_offset_0_alias,@"STO_CUDA_RESERVED_SHARED STV_DEFAULT"
__nv_reservedSMEM_offset_0_alias:
	.zero		0


//--------------------- .nv.constant0.layer_norm_gated_fwd_kernel --------------------------
	.section	.nv.constant0.layer_norm_gated_fwd_kernel,"a",@progbits
	.sectionflags	@""
	.align	4
.nv.constant0.layer_norm_gated_fwd_kernel:
	.zero		584


//--------------------- SYMBOLS --------------------------

	.type		.nv.reservedSmem.offset0,@object
	.size		.nv.reservedSmem.offset0,0x4
